def attn_fwd(
    Q,
    K,
    V,
    Out,
    Lse,
    sm_scale,
    stride_qz,
    stride_qh,
    stride_qm,
    stride_qk,
    stride_kz,
    stride_kh,
    stride_kn,
    stride_kk,
    stride_vz,
    stride_vh,
    stride_vn,
    stride_vk,
    stride_oz,
    stride_oh,
    stride_om,
    stride_ok,
    seqlen_q,
    seqlen_k,
    BLOCK_M: tl.constexpr,
    BLOCK_N: tl.constexpr,
    HEAD_DIM: tl.constexpr,
    CAUSAL: tl.constexpr,
):
    start_m = tl.program_id(0)
    off_hz = tl.program_id(1)
    q_off = off_hz * stride_qh
    k_off = off_hz * stride_kh
    v_off = off_hz * stride_vh
    offs_m = start_m * BLOCK_M + tl.arange(0, BLOCK_M)
    offs_d = tl.arange(0, HEAD_DIM)
    offs_n = tl.arange(0, BLOCK_N)
    q_ptrs = Q + q_off + offs_m[:, None] * stride_qm + offs_d[None, :] * stride_qk
    k_ptrs = K + k_off + offs_d[:, None] * stride_kk + offs_n[None, :] * stride_kn
    v_ptrs = V + v_off + offs_n[:, None] * stride_vn + offs_d[None, :] * stride_vk
    m_i = tl.full([BLOCK_M], float("-inf"), dtype=tl.float32)
    l_i = tl.zeros([BLOCK_M], dtype=tl.float32) + 1.0
    acc = tl.zeros([BLOCK_M, HEAD_DIM], dtype=tl.float32)
    q = tl.load(q_ptrs)
    acc, l_i, m_i = _attn_fwd_inner(
        acc,
        l_i,
        m_i,
        q,
        k_ptrs,
        v_ptrs,
        sm_scale,
        stride_kn,
        stride_vn,
        start_m,
        seqlen_k,
        BLOCK_M,
        BLOCK_N,
        HEAD_DIM,
        CAUSAL,
    )
    acc = acc / l_i[:, None]
    lse = m_i + tl.math.log2(l_i) / 1.4426950408889634
    o_ptrs = (
        Out
        + off_hz * stride_oh
        + offs_m[:, None] * stride_om
        + offs_d[None, :] * stride_ok
    )
    tl.store(o_ptrs, acc.to(Out.dtype.element_ty))
    tl.store(Lse + off_hz * seqlen_q + offs_m, lse)

# config = {"BLOCK_M": 64, "BLOCK_N": 64, "HEAD_DIM": 128, "arch": "sm_90", "causal": true, "dtype": "fp8e4m3", "num_stages": 4, "num_warps": 4}
# arch = sm_90


// ===== COMPILED SASS (sm_90a) =====

	.target	sm_90a

	.elftype	@"ET_EXEC"


//--------------------- .note.nv.tkinfo           --------------------------
	.section	.note.nv.tkinfo,"",@"SHT_NOTE"
	.sectionflags	@"SHF_NOTE_NV_TKINFO"
	.tkinfo
        /*0018*/ 	.word	0x00000002
        /*0030*/ 	.string	""
        /*0030*/ 	.string	"ptxas"
        /*0030*/ 	.string	"Cuda compilation tools, release 13.0, V13.0.88"
        /*0030*/ 	.string	"Build cuda_13.0.r13.0/compiler.36424714_0"
        /*0030*/ 	.string	"-v  -suppress-debug-info  -lineinfo  -arch sm_90a "



//--------------------- .note.nv.cuinfo           --------------------------
	.section	.note.nv.cuinfo,"",@"SHT_NOTE"
	.sectionflags	@"SHF_NOTE_NV_CUINFO"
        /*0018*/ 	.short	0x0002
        /*001a*/ 	.short	0x005a
        /*001c*/ 	.short	0x0082
	.zero		2


//--------------------- .nv.info                  --------------------------
	.section	.nv.info,"",@"SHT_CUDA_INFO"
	.align	4


	//----- nvinfo : EIATTR_REGCOUNT
	.align		4
        /*0000*/ 	.byte	0x04, 0x2f
        /*0002*/ 	.short	(.L_2 - .L_1)
	.align		4
.L_1:
        /*0004*/ 	.word	index@(attn_fwd)
        /*0008*/ 	.word	0x000000ff


	//----- nvinfo : EIATTR_FRAME_SIZE
	.align		4
.L_2:
        /*000c*/ 	.byte	0x04, 0x11
        /*000e*/ 	.short	(.L_4 - .L_3)
	.align		4
.L_3:
        /*0010*/ 	.word	index@(attn_fwd)
        /*0014*/ 	.word	0x00000198


	//----- nvinfo : EIATTR_MIN_STACK_SIZE
	.align		4
.L_4:
        /*0018*/ 	.byte	0x04, 0x12
        /*001a*/ 	.short	(.L_6 - .L_5)
	.align		4
.L_5:
        /*001c*/ 	.word	index@(attn_fwd)
        /*0020*/ 	.word	0x00000198
.L_6:


//--------------------- .nv.compat                --------------------------
	.section	.nv.compat,"",@"SHT_CUDA_COMPAT_INFO"
	.align	4
        /*0000*/ 	.byte	0x02, 0x09, 0x01, 0x00, 0x02, 0x02, 0x04, 0x00, 0x02, 0x05, 0x05, 0x00, 0x03, 0x07, 0x01, 0x01
        /*0010*/ 	.byte	0x02, 0x03, 0x00, 0x00, 0x02, 0x06, 0x01, 0x00, 0x04, 0x0b, 0x08, 0x00, 0x00, 0x00, 0x00, 0x00
        /*0020*/ 	.byte	0x00, 0x00, 0x00, 0x00


//--------------------- .nv.info.attn_fwd         --------------------------
	.section	.nv.info.attn_fwd,"",@"SHT_CUDA_INFO"
	.sectionflags	@""
	.align	4


	//----- nvinfo : EIATTR_CUDA_API_VERSION
	.align		4
        /*0000*/ 	.byte	0x04, 0x37
        /*0002*/ 	.short	(.L_8 - .L_7)
.L_7:
        /*0004*/ 	.word	0x00000082


	//----- nvinfo : EIATTR_KPARAM_INFO
	.align		4
.L_8:
        /*0008*/ 	.byte	0x04, 0x17
        /*000a*/ 	.short	(.L_10 - .L_9)
.L_9:
        /*000c*/ 	.word	0x00000000
        /*0010*/ 	.short	0x0019
        /*0012*/ 	.short	0x0080
        /*0014*/ 	.byte	0x00, 0xf4, 0x21, 0x00


	//----- nvinfo : EIATTR_KPARAM_INFO
	.align		4
.L_10:
        /*0018*/ 	.byte	0x04, 0x17
        /*001a*/ 	.short	(.L_12 - .L_11)
.L_11:
        /*001c*/ 	.word	0x00000000
        /*0020*/ 	.short	0x0018
        /*0022*/ 	.short	0x0078
        /*0024*/ 	.byte	0x00, 0xf4, 0x21, 0x00


	//----- nvinfo : EIATTR_KPARAM_INFO
	.align		4
.L_12:
        /*0028*/ 	.byte	0x04, 0x17
        /*002a*/ 	.short	(.L_14 - .L_13)
.L_13:
        /*002c*/ 	.word	0x00000000
        /*0030*/ 	.short	0x0017
        /*0032*/ 	.short	0x0070
        /*0034*/ 	.byte	0x00, 0xf0, 0x11, 0x00


	//----- nvinfo : EIATTR_KPARAM_INFO
	.align		4
.L_14:
        /*0038*/ 	.byte	0x04, 0x17
        /*003a*/ 	.short	(.L_16 - .L_15)
.L_15:
        /*003c*/ 	.word	0x00000000
        /*0040*/ 	.short	0x0016
        /*0042*/ 	.short	0x006c
        /*0044*/ 	.byte	0x00, 0xf0, 0x11, 0x00


	//----- nvinfo : EIATTR_KPARAM_INFO
	.align		4
.L_16:
        /*0048*/ 	.byte	0x04, 0x17
        /*004a*/ 	.short	(.L_18 - .L_17)
.L_17:
        /*004c*/ 	.word	0x00000000
        /*0050*/ 	.short	0x0015
        /*0052*/ 	.short	0x0068
        /*0054*/ 	.byte	0x00, 0xf0, 0x11, 0x00


	//----- nvinfo : EIATTR_KPARAM_INFO
	.align		4
.L_18:
        /*0058*/ 	.byte	0x04, 0x17
        /*005a*/ 	.short	(.L_20 - .L_19)
.L_19:
        /*005c*/ 	.word	0x00000000
        /*0060*/ 	.short	0x0014
        /*0062*/ 	.short	0x0064
        /*0064*/ 	.byte	0x00, 0xf0, 0x11, 0x00


	//----- nvinfo : EIATTR_KPARAM_INFO
	.align		4
.L_20:
        /*0068*/ 	.byte	0x04, 0x17
        /*006a*/ 	.short	(.L_22 - .L_21)
.L_21:
        /*006c*/ 	.word	0x00000000
        /*0070*/ 	.short	0x0013
        /*0072*/ 	.short	0x0060
        /*0074*/ 	.byte	0x00, 0xf0, 0x11, 0x00


	//----- nvinfo : EIATTR_KPARAM_INFO
	.align		4
.L_22:
        /*0078*/ 	.byte	0x04, 0x17
        /*007a*/ 	.short	(.L_24 - .L_23)
.L_23:
        /*007c*/ 	.word	0x00000000
        /*0080*/ 	.short	0x0012
        /*0082*/ 	.short	0x005c
        /*0084*/ 	.byte	0x00, 0xf0, 0x11, 0x00


	//----- nvinfo : EIATTR_KPARAM_INFO
	.align		4
.L_24:
        /*0088*/ 	.byte	0x04, 0x17
        /*008a*/ 	.short	(.L_26 - .L_25)
.L_25:
        /*008c*/ 	.word	0x00000000
        /*0090*/ 	.short	0x0011
        /*0092*/ 	.short	0x0058
        /*0094*/ 	.byte	0x00, 0xf0, 0x11, 0x00


	//----- nvinfo : EIATTR_KPARAM_INFO
	.align		4
.L_26:
        /*0098*/ 	.byte	0x04, 0x17
        /*009a*/ 	.short	(.L_28 - .L_27)
.L_27:
        /*009c*/ 	.word	0x00000000
        /*00a0*/ 	.short	0x0010
        /*00a2*/ 	.short	0x0054
        /*00a4*/ 	.byte	0x00, 0xf0, 0x11, 0x00


	//----- nvinfo : EIATTR_KPARAM_INFO
	.align		4
.L_28:
        /*00a8*/ 	.byte	0x04, 0x17
        /*00aa*/ 	.short	(.L_30 - .L_29)
.L_29:
        /*00ac*/ 	.word	0x00000000
        /*00b0*/ 	.short	0x000f
        /*00b2*/ 	.short	0x0050
        /*00b4*/ 	.byte	0x00, 0xf0, 0x11, 0x00


	//----- nvinfo : EIATTR_KPARAM_INFO
	.align		4
.L_30:
        /*00b8*/ 	.byte	0x04, 0x17
        /*00ba*/ 	.short	(.L_32 - .L_31)
.L_31:
        /*00bc*/ 	.word	0x00000000
        /*00c0*/ 	.short	0x000e
        /*00c2*/ 	.short	0x004c
        /*00c4*/ 	.byte	0x00, 0xf0, 0x11, 0x00


	//----- nvinfo : EIATTR_KPARAM_INFO
	.align		4
.L_32:
        /*00c8*/ 	.byte	0x04, 0x17
        /*00ca*/ 	.short	(.L_34 - .L_33)
.L_33:
        /*00cc*/ 	.word	0x00000000
        /*00d0*/ 	.short	0x000d
        /*00d2*/ 	.short	0x0048
        /*00d4*/ 	.byte	0x00, 0xf0, 0x11, 0x00


	//----- nvinfo : EIATTR_KPARAM_INFO
	.align		4
.L_34:
        /*00d8*/ 	.byte	0x04, 0x17
        /*00da*/ 	.short	(.L_36 - .L_35)
.L_35:
        /*00dc*/ 	.word	0x00000000
        /*00e0*/ 	.short	0x000c
        /*00e2*/ 	.short	0x0044
        /*00e4*/ 	.byte	0x00, 0xf0, 0x11, 0x00


	//----- nvinfo : EIATTR_KPARAM_INFO
	.align		4
.L_36:
        /*00e8*/ 	.byte	0x04, 0x17
        /*00ea*/ 	.short	(.L_38 - .L_37)
.L_37:
        /*00ec*/ 	.word	0x00000000
        /*00f0*/ 	.short	0x000b
        /*00f2*/ 	.short	0x0040
        /*00f4*/ 	.byte	0x00, 0xf0, 0x11, 0x00


	//----- nvinfo : EIATTR_KPARAM_INFO
	.align		4
.L_38:
        /*00f8*/ 	.byte	0x04, 0x17
        /*00fa*/ 	.short	(.L_40 - .L_39)
.L_39:
        /*00fc*/ 	.word	0x00000000
        /*0100*/ 	.short	0x000a
        /*0102*/ 	.short	0x003c
        /*0104*/ 	.byte	0x00, 0xf0, 0x11, 0x00


	//----- nvinfo : EIATTR_KPARAM_INFO
	.align		4
.L_40:
        /*0108*/ 	.byte	0x04, 0x17
        /*010a*/ 	.short	(.L_42 - .L_41)
.L_41:
        /*010c*/ 	.word	0x00000000
        /*0110*/ 	.short	0x0009
        /*0112*/ 	.short	0x0038
        /*0114*/ 	.byte	0x00, 0xf0, 0x11, 0x00


	//----- nvinfo : EIATTR_KPARAM_INFO
	.align		4
.L_42:
        /*0118*/ 	.byte	0x04, 0x17
        /*011a*/ 	.short	(.L_44 - .L_43)
.L_43:
        /*011c*/ 	.word	0x00000000
        /*0120*/ 	.short	0x0008
        /*0122*/ 	.short	0x0034
        /*0124*/ 	.byte	0x00, 0xf0, 0x11, 0x00


	//----- nvinfo : EIATTR_KPARAM_INFO
	.align		4
.L_44:
        /*0128*/ 	.byte	0x04, 0x17
        /*012a*/ 	.short	(.L_46 - .L_45)
.L_45:
        /*012c*/ 	.word	0x00000000
        /*0130*/ 	.short	0x0007
        /*0132*/ 	.short	0x0030
        /*0134*/ 	.byte	0x00, 0xf0, 0x11, 0x00


	//----- nvinfo : EIATTR_KPARAM_INFO
	.align		4
.L_46:
        /*0138*/ 	.byte	0x04, 0x17
        /*013a*/ 	.short	(.L_48 - .L_47)
.L_47:
        /*013c*/ 	.word	0x00000000
        /*0140*/ 	.short	0x0006
        /*0142*/ 	.short	0x002c
        /*0144*/ 	.byte	0x00, 0xf0, 0x11, 0x00


	//----- nvinfo : EIATTR_KPARAM_INFO
	.align		4
.L_48:
        /*0148*/ 	.byte	0x04, 0x17
        /*014a*/ 	.short	(.L_50 - .L_49)
.L_49:
        /*014c*/ 	.word	0x00000000
        /*0150*/ 	.short	0x0005
        /*0152*/ 	.short	0x0028
        /*0154*/ 	.byte	0x00, 0xf0, 0x11, 0x00


	//----- nvinfo : EIATTR_KPARAM_INFO
	.align		4
.L_50:
        /*0158*/ 	.byte	0x04, 0x17
        /*015a*/ 	.short	(.L_52 - .L_51)
.L_51:
        /*015c*/ 	.word	0x00000000
        /*0160*/ 	.short	0x0004
        /*0162*/ 	.short	0x0020
        /*0164*/ 	.byte	0x00, 0xf4, 0x21, 0x00


	//----- nvinfo : EIATTR_KPARAM_INFO
	.align		4
.L_52:
        /*0168*/ 	.byte	0x04, 0x17
        /*016a*/ 	.short	(.L_54 - .L_53)
.L_53:
        /*016c*/ 	.word	0x00000000
        /*0170*/ 	.short	0x0003
        /*0172*/ 	.short	0x0018
        /*0174*/ 	.byte	0x00, 0xf4, 0x21, 0x00


	//----- nvinfo : EIATTR_KPARAM_INFO
	.align		4
.L_54:
        /*0178*/ 	.byte	0x04, 0x17
        /*017a*/ 	.short	(.L_56 - .L_55)
.L_55:
        /*017c*/ 	.word	0x00000000
        /*0180*/ 	.short	0x0002
        /*0182*/ 	.short	0x0010
        /*0184*/ 	.byte	0x00, 0xf4, 0x21, 0x00


	//----- nvinfo : EIATTR_KPARAM_INFO
	.align		4
.L_56:
        /*0188*/ 	.byte	0x04, 0x17
        /*018a*/ 	.short	(.L_58 - .L_57)
.L_57:
        /*018c*/ 	.word	0x00000000
        /*0190*/ 	.short	0x0001
        /*0192*/ 	.short	0x0008
        /*0194*/ 	.byte	0x00, 0xf4, 0x21, 0x00


	//----- nvinfo : EIATTR_KPARAM_INFO
	.align		4
.L_58:
        /*0198*/ 	.byte	0x04, 0x17
        /*019a*/ 	.short	(.L_60 - .L_59)
.L_59:
        /*019c*/ 	.word	0x00000000
        /*01a0*/ 	.short	0x0000
        /*01a2*/ 	.short	0x0000
        /*01a4*/ 	.byte	0x00, 0xf4, 0x21, 0x00


	//----- nvinfo : EIATTR_SPARSE_MMA_MASK
	.align		4
.L_60:
        /*01a8*/ 	.byte	0x03, 0x50
        /*01aa*/ 	.short	0x0000


	//----- nvinfo : EIATTR_MAXREG_COUNT
	.align		4
        /*01ac*/ 	.byte	0x03, 0x1b
        /*01ae*/ 	.short	0x00ff


	//----- nvinfo : EIATTR_NUM_BARRIERS
	.align		4
        /*01b0*/ 	.byte	0x02, 0x4c
        /*01b2*/ 	.byte	0x01
	.zero		1


	//----- nvinfo : EIATTR_ANNOTATIONS
	.align		4
        /*01b4*/ 	.byte	0x04, 0x55
        /*01b6*/ 	.short	(.L_62 - .L_61)


	//   ....[0]....
.L_61:
        /*01b8*/ 	.word	0x00000001
        /*01bc*/ 	.byte	0xb0, 0x1c, 0x00, 0x00, 0x01, 0x00, 0x00, 0x00, 0xf0, 0x1c, 0x00, 0x00, 0x01, 0x00, 0x00, 0x00
        /* <DEDUP_REMOVED lines=100> */
        /*080c*/ 	.byte	0x60, 0x68, 0x00, 0x00, 0x01, 0x00, 0x00, 0x00, 0x40, 0x6b, 0x00, 0x00


	//----- nvinfo : EIATTR_MERCURY_ISA_VERSION
	.align		4
.L_62:
        /*0818*/ 	.byte	0x03, 0x5f
        /*081a*/ 	.short	0x0101


	//----- nvinfo : EIATTR_COOP_GROUP_MASK_REGIDS
	.align		4
        /*081c*/ 	.byte	0x04, 0x29
        /*081e*/ 	.short	(.L_64 - .L_63)


	//   ....[0]....
.L_63:
        /*0820*/ 	.word	0xffffffff


	//   ....[1]....
        /*0824*/ 	.word	0xffffffff


	//   ....[2]....
        /*0828*/ 	.word	0xffffffff


	//   ....[3]....
        /*082c*/ 	.word	0xffffffff


	//   ....[4]....
        /*0830*/ 	.word	0xffffffff


	//   ....[5]....
        /*0834*/ 	.word	0xffffffff


	//   ....[6]....
        /*0838*/ 	.word	0xffffffff


	//   ....[7]....
        /*083c*/ 	.word	0xffffffff


	//   ....[8]....
        /*0840*/ 	.word	0xffffffff


	//   ....[9]....
        /*0844*/ 	.word	0xffffffff


	//   ....[10]....
        /*0848*/ 	.word	0xffffffff


	//   ....[11]....
        /*084c*/ 	.word	0xffffffff


	//   ....[12]....
        /*0850*/ 	.word	0xffffffff


	//   ....[13]....
        /*0854*/ 	.word	0xffffffff


	//   ....[14]....
        /*0858*/ 	.word	0xffffffff


	//   ....[15]....
        /*085c*/ 	.word	0xffffffff


	//----- nvinfo : EIATTR_COOP_GROUP_INSTR_OFFSETS
	.align		4
.L_64:
        /*0860*/ 	.byte	0x04, 0x28
        /*0862*/ 	.short	(.L_66 - .L_65)


	//   ....[0]....
.L_65:
        /*0864*/ 	.word	0x00006d90


	//   ....[1]....
        /*0868*/ 	.word	0x00006dd0


	//   ....[2]....
        /*086c*/ 	.word	0x00007050


	//   ....[3]....
        /*0870*/ 	.word	0x00007070


	//   ....[4]....
        /*0874*/ 	.word	0x00007bf0


	//   ....[5]....
        /*0878*/ 	.word	0x00007c00


	//   ....[6]....
        /*087c*/ 	.word	0x00007c20


	//   ....[7]....
        /*0880*/ 	.word	0x00007c40


	//   ....[8]....
        /*0884*/ 	.word	0x00007c50


	//   ....[9]....
        /*0888*/ 	.word	0x00007c70


	//   ....[10]....
        /*088c*/ 	.word	0x00007c80


	//   ....[11]....
        /*0890*/ 	.word	0x00007c90


	//   ....[12]....
        /*0894*/ 	.word	0x00008390


	//   ....[13]....
        /*0898*/ 	.word	0x000083a0


	//   ....[14]....
        /*089c*/ 	.word	0x00008400


	//   ....[15]....
        /*08a0*/ 	.word	0x00008410


	//----- nvinfo : EIATTR_EXIT_INSTR_OFFSETS
	.align		4
.L_66:
        /*08a4*/ 	.byte	0x04, 0x1c
        /*08a6*/ 	.short	(.L_68 - .L_67)


	//   ....[0]....
.L_67:
        /*08a8*/ 	.word	0x0000bc90


	//   ....[1]....
        /*08ac*/ 	.word	0x0000bcc0


	//----- nvinfo : EIATTR_REQNTID
	.align		4
.L_68:
        /*08b0*/ 	.byte	0x04, 0x10
        /*08b2*/ 	.short	(.L_70 - .L_69)
.L_69:
        /*08b4*/ 	.word	0x00000080
        /*08b8*/ 	.word	0x00000001
        /*08bc*/ 	.word	0x00000001


	//----- nvinfo : EIATTR_CBANK_PARAM_SIZE
	.align		4
.L_70:
        /*08c0*/ 	.byte	0x03, 0x19
        /*08c2*/ 	.short	0x0088


	//----- nvinfo : EIATTR_PARAM_CBANK
	.align		4
        /*08c4*/ 	.byte	0x04, 0x0a
        /*08c6*/ 	.short	(.L_72 - .L_71)
	.align		4
.L_71:
        /*08c8*/ 	.word	index@(.nv.constant0.attn_fwd)
        /*08cc*/ 	.short	0x0210
        /*08ce*/ 	.short	0x0088


	//----- nvinfo : EIATTR_SW_WAR
	.align		4
.L_72:
        /*08d0*/ 	.byte	0x04, 0x36
        /*08d2*/ 	.short	(.L_74 - .L_73)
.L_73:
        /*08d4*/ 	.word	0x00000008
.L_74:


//--------------------- .nv.callgraph             --------------------------
	.section	.nv.callgraph,"",@"SHT_CUDA_CALLGRAPH"
	.align	4
	.sectionentsize	8
	.align		4
        /*0000*/ 	.word	0x00000000
	.align		4
        /*0004*/ 	.word	0xffffffff
	.align		4
        /*0008*/ 	.word	0x00000000
	.align		4
        /*000c*/ 	.word	0xfffffffe
	.align		4
        /*0010*/ 	.word	0x00000000
	.align		4
        /*0014*/ 	.word	0xfffffffd
	.align		4
        /*0018*/ 	.word	0x00000000
	.align		4
        /*001c*/ 	.word	0xfffffffc


//--------------------- .nv.constant4             --------------------------
	.section	.nv.constant4,"a",@progbits
	.align	8
	.align		8
.nv.constant4:
        /*0000*/ 	.dword	_$_str


//--------------------- .text.attn_fwd            --------------------------
	.section	.text.attn_fwd,"ax",@progbits
	.align	128
        .global         attn_fwd
        .type           attn_fwd,@function
        .size           attn_fwd,(.L_x_3 - attn_fwd)
        .other          attn_fwd,@"STO_CUDA_ENTRY STV_DEFAULT"
attn_fwd:
.text.attn_fwd:
[----:B------:R-:W0:Y:S01]  /*0000*/  LDC R1, c[0x0][0x28] ;  /* 0x00000a00ff017b82 */ /* 0x000e220000000800 */
[----:B------:R-:W1:Y:S07]  /*0010*/  S2R R126, SR_CTAID.X ;  /* 0x00000000007e7919 */ /* 0x000e6e0000002500 */
[----:B------:R-:W2:Y:S01]  /*0020*/  S2UR UR16, SR_CTAID.Y ;  /* 0x00000000001079c3 */ /* 0x000ea20000002600 */
[----:B------:R-:W-:Y:S01]  /*0030*/  ULDC.64 UR4, c[0x0][0x240] ;  /* 0x0000900000047ab9 */ /* 0x000fe20000000a00 */
[----:B------:R-:W-:Y:S01]  /*0040*/  ULDC.64 UR24, c[0x0][0x208] ;  /* 0x0000820000187ab9 */ /* 0x000fe20000000a00 */
[----:B------:R-:W3:Y:S01]  /*0050*/  S2R R120, SR_TID.X ;  /* 0x0000000000787919 */ /* 0x000ee20000002100 */
[----:B0-----:R-:W-:-:S04]  /*0060*/  VIADD R1, R1, 0xfffffe68 ;  /* 0xfffffe6801017836 */ /* 0x001fc80000000000 */
[----:B------:R-:W0:Y:S08]  /*0070*/  LDC R13, c[0x0][0x248] ;  /* 0x00009200ff0d7b82 */ /* 0x000e300000000800 */
[----:B------:R-:W4:Y:S01]  /*0080*/  LDC.64 R8, c[0x0][0x210] ;  /* 0x00008400ff087b82 */ /* 0x000f220000000a00 */
[----:B--2---:R-:W-:Y:S01]  /*0090*/  UIMAD UR4, UR16, UR4, URZ ;  /* 0x00000004100472a4 */ /* 0x004fe2000f8e023f */
[----:B-1----:R-:W-:Y:S01]  /*00a0*/  IMAD.SHL.U32 R126, R126, 0x40, RZ ;  /* 0x000000407e7e7824 */ /* 0x002fe200078e00ff */
[----:B---3--:R-:W-:-:S04]  /*00b0*/  SHF.R.U32.HI R0, RZ, 0x6, R120 ;  /* 0x00000006ff007819 */ /* 0x008fc80000011678 */
[----:B------:R-:W-:Y:S02]  /*00c0*/  LOP3.LUT R2, R126, 0x3f, R120, 0xf8, !PT ;  /* 0x0000003f7e027812 */ /* 0x000fe400078ef878 */
[----:B------:R-:W-:-:S03]  /*00d0*/  SGXT.U32 R0, R0, 0x1 ;  /* 0x000000010000781a */ /* 0x000fc60000000000 */
[----:B------:R-:W-:Y:S01]  /*00e0*/  IMAD R3, R2, UR5, RZ ;  /* 0x0000000502037c24 */ /* 0x000fe2000f8e02ff */
[----:B------:R-:W-:Y:S01]  /*00f0*/  USHF.R.S32.HI UR5, URZ, 0x1f, UR4 ;  /* 0x0000001f3f057899 */ /* 0x000fe20008011404 */
[-C--:B0-----:R-:W-:Y:S01]  /*0100*/  IMAD R4, R0, R13.reuse, RZ ;  /* 0x0000000d00047224 */ /* 0x081fe200078e02ff */
[----:B------:R-:W-:Y:S02]  /*0110*/  LEA.HI R2, R120, 0xe, RZ, 0x1a ;  /* 0x0000000e78027811 */ /* 0x000fe400078fd0ff */
[----:B----4-:R-:W-:Y:S01]  /*0120*/  IADD3 R10, P0, P1, R3, UR4, R8 ;  /* 0x00000004030a7c10 */ /* 0x010fe2000f91e008 */
[----:B------:R-:W-:Y:S01]  /*0130*/  IMAD R32, R13, 0x2, R4 ;  /* 0x000000020d207824 */ /* 0x000fe200078e0204 */
[----:B------:R-:W-:Y:S01]  /*0140*/  SHF.R.S32.HI R6, RZ, 0x1f, R3 ;  /* 0x0000001fff067819 */ /* 0x000fe20000011403 */
[----:B------:R-:W-:Y:S01]  /*0150*/  IMAD R5, R2, R13, RZ ;  /* 0x0000000d02057224 */ /* 0x000fe200078e02ff */
[----:B------:R-:W-:Y:S02]  /*0160*/  LEA.HI R3, R120, 0x1e, RZ, 0x1a ;  /* 0x0000001e78037811 */ /* 0x000fe400078fd0ff */
[----:B------:R-:W-:-:S02]  /*0170*/  IADD3.X R9, R6, UR5, R9, P0, P1 ;  /* 0x0000000506097c10 */ /* 0x000fc400087e2409 */
[-C--:B------:R-:W-:Y:S01]  /*0180*/  IADD3 R16, P0, R4, R10.reuse, RZ ;  /* 0x0000000a04107210 */ /* 0x080fe20007f1e0ff */
[----:B------:R-:W-:Y:S01]  /*0190*/  IMAD R6, R3, R13, RZ ;  /* 0x0000000d03067224 */ /* 0x000fe200078e02ff */
[-C--:B------:R-:W-:Y:S02]  /*01a0*/  IADD3 R18, P1, R32, R10.reuse, RZ ;  /* 0x0000000a20127210 */ /* 0x080fe40007f3e0ff */
[-C--:B------:R-:W-:Y:S02]  /*01b0*/  LEA.HI.X.SX32 R17, R4, R9.reuse, 0x1, P0 ;  /* 0x0000000904117211 */ /* 0x080fe400000f0eff */
[----:B------:R-:W-:Y:S02]  /*01c0*/  LEA.HI R4, R120, 0x2e, RZ, 0x1a ;  /* 0x0000002e78047811 */ /* 0x000fe400078fd0ff */
[----:B------:R-:W-:Y:S01]  /*01d0*/  LEA.HI.X.SX32 R19, R32, R9, 0x1, P1 ;  /* 0x0000000920137211 */ /* 0x000fe200008f0eff */
[----:B------:R0:W2:Y:S01]  /*01e0*/  LDG.E.U8 R11, desc[UR24][R16.64] ;  /* 0x00000018100b7981 */ /* 0x0000a2000c1e1100 */
[CC--:B------:R-:W-:Y:S01]  /*01f0*/  IADD3 R20, P0, R5.reuse, R10.reuse, RZ ;  /* 0x0000000a05147210 */ /* 0x0c0fe20007f1e0ff */
[----:B------:R-:W-:Y:S01]  /*0200*/  IMAD R8, R4, R13, RZ ;  /* 0x0000000d04087224 */ /* 0x000fe200078e02ff */
[----:B------:R-:W-:Y:S01]  /*0210*/  IADD3 R22, P1, R6, R10, RZ ;  /* 0x0000000a06167210 */ /* 0x000fe20007f3e0ff */
[----:B------:R1:W3:Y:S01]  /*0220*/  LDG.E.U8 R12, desc[UR24][R18.64] ;  /* 0x00000018120c7981 */ /* 0x0002e2000c1e1100 */
[----:B------:R-:W-:-:S02]  /*0230*/  LEA.HI.X.SX32 R21, R5, R9, 0x1, P0 ;  /* 0x0000000905157211 */ /* 0x000fc400000f0eff */
[----:B------:R-:W-:Y:S02]  /*0240*/  LEA.HI.X.SX32 R23, R6, R9, 0x1, P1 ;  /* 0x0000000906177211 */ /* 0x000fe400008f0eff */
[----:B------:R-:W-:Y:S01]  /*0250*/  LEA.HI R6, R120, 0x4e, RZ, 0x1a ;  /* 0x0000004e78067811 */ /* 0x000fe200078fd0ff */
[----:B------:R4:W5:Y:S01]  /*0260*/  LDG.E.U8 R14, desc[UR24][R20.64] ;  /* 0x00000018140e7981 */ /* 0x000962000c1e1100 */
[----:B------:R-:W-:-:S03]  /*0270*/  IADD3 R24, P0, R8, R10, RZ ;  /* 0x0000000a08187210 */ /* 0x000fc60007f1e0ff */
[----:B0-----:R-:W-:Y:S01]  /*0280*/  IMAD R17, R6, R13, RZ ;  /* 0x0000000d06117224 */ /* 0x001fe200078e02ff */
[----:B------:R-:W-:Y:S01]  /*0290*/  LEA.HI.X.SX32 R25, R8, R9, 0x1, P0 ;  /* 0x0000000908197211 */ /* 0x000fe200000f0eff */
[----:B------:R-:W-:Y:S01]  /*02a0*/  IMAD R32, R13, 0x2, R32 ;  /* 0x000000020d207824 */ /* 0x000fe200078e0220 */
[C---:B------:R-:W-:Y:S01]  /*02b0*/  LEA.HI R8, R120.reuse, 0x6e, RZ, 0x1a ;  /* 0x0000006e78087811 */ /* 0x040fe200078fd0ff */
[----:B------:R0:W5:Y:S01]  /*02c0*/  LDG.E.U8 R15, desc[UR24][R22.64] ;  /* 0x00000018160f7981 */ /* 0x000162000c1e1100 */
[----:B------:R-:W-:Y:S02]  /*02d0*/  LEA.HI R5, R120, 0x3e, RZ, 0x1a ;  /* 0x0000003e78057811 */ /* 0x000fe400078fd0ff */
[-C--:B------:R-:W-:Y:S01]  /*02e0*/  IADD3 R28, P0, R17, R10.reuse, RZ ;  /* 0x0000000a111c7210 */ /* 0x080fe20007f1e0ff */
[-C--:B-1----:R-:W-:Y:S01]  /*02f0*/  IMAD R19, R8, R13.reuse, RZ ;  /* 0x0000000d08137224 */ /* 0x082fe200078e02ff */
[----:B------:R-:W-:Y:S01]  /*0300*/  LEA.HI R7, R120, 0x5e, RZ, 0x1a ;  /* 0x0000005e78077811 */ /* 0x000fe200078fd0ff */
[----:B------:R-:W-:Y:S01]  /*0310*/  IMAD R27, R5, R13, RZ ;  /* 0x0000000d051b7224 */ /* 0x000fe200078e02ff */
[----:B------:R-:W-:Y:S01]  /*0320*/  LEA.HI.X.SX32 R29, R17, R9, 0x1, P0 ;  /* 0x00000009111d7211 */ /* 0x000fe200000f0eff */
[----:B------:R1:W5:Y:S01]  /*0330*/  LDG.E.U8 R16, desc[UR24][R24.64] ;  /* 0x0000001818107981 */ /* 0x000362000c1e1100 */
[-C--:B----4-:R-:W-:Y:S01]  /*0340*/  IADD3 R20, P0, R19, R10.reuse, RZ ;  /* 0x0000000a13147210 */ /* 0x090fe20007f1e0ff */
[----:B------:R-:W-:Y:S01]  /*0350*/  IMAD R34, R13, 0x2, R32 ;  /* 0x000000020d227824 */ /* 0x000fe200078e0220 */
[----:B------:R-:W-:-:S02]  /*0360*/  IADD3 R26, P1, R27, R10, RZ ;  /* 0x0000000a1b1a7210 */ /* 0x000fc40007f3e0ff */
[----:B------:R-:W-:Y:S02]  /*0370*/  LEA.HI.X.SX32 R21, R19, R9, 0x1, P0 ;  /* 0x0000000913157211 */ /* 0x000fe400000f0eff */
[CC--:B0-----:R-:W-:Y:S01]  /*0380*/  IADD3 R22, P0, R32.reuse, R10.reuse, RZ ;  /* 0x0000000a20167210 */ /* 0x0c1fe20007f1e0ff */
[----:B------:R-:W-:Y:S01]  /*0390*/  IMAD R18, R7, R13, RZ ;  /* 0x0000000d07127224 */ /* 0x000fe200078e02ff */
[-C--:B------:R-:W-:Y:S01]  /*03a0*/  LEA.HI.X.SX32 R27, R27, R9.reuse, 0x1, P1 ;  /* 0x000000091b1b7211 */ /* 0x080fe200008f0eff */
[----:B------:R-:W4:Y:S01]  /*03b0*/  LDG.E.U8 R20, desc[UR24][R20.64] ;  /* 0x0000001814147981 */ /* 0x000f22000c1e1100 */
[----:B------:R-:W-:Y:S01]  /*03c0*/  LEA.HI.X.SX32 R23, R32, R9, 0x1, P0 ;  /* 0x0000000920177211 */ /* 0x000fe200000f0eff */
[----:B------:R-:W-:Y:S01]  /*03d0*/  IMAD R32, R13, 0x2, R34 ;  /* 0x000000020d207824 */ /* 0x000fe200078e0222 */
[-C--:B-1----:R-:W-:Y:S01]  /*03e0*/  IADD3 R24, P0, R34, R10.reuse, RZ ;  /* 0x0000000a22187210 */ /* 0x082fe20007f1e0ff */
[----:B------:R0:W4:Y:S01]  /*03f0*/  LDG.E.U8 R17, desc[UR24][R26.64] ;  /* 0x000000181a117981 */ /* 0x000122000c1e1100 */
[----:B------:R-:W-:-:S02]  /*0400*/  IADD3 R30, P1, R18, R10, RZ ;  /* 0x0000000a121e7210 */ /* 0x000fc40007f3e0ff */
[-C--:B------:R-:W-:Y:S01]  /*0410*/  LEA.HI.X.SX32 R25, R34, R9.reuse, 0x1, P0 ;  /* 0x0000000922197211 */ /* 0x080fe200000f0eff */
[----:B------:R-:W-:Y:S01]  /*0420*/  IMAD R34, R13, 0x2, R32 ;  /* 0x000000020d227824 */ /* 0x000fe200078e0220 */
[----:B------:R-:W-:Y:S01]  /*0430*/  LEA.HI.X.SX32 R31, R18, R9, 0x1, P1 ;  /* 0x00000009121f7211 */ /* 0x000fe200008f0eff */
[----:B------:R-:W5:Y:S01]  /*0440*/  LDG.E.U8 R35, desc[UR24][R22.64] ;  /* 0x0000001816237981 */ /* 0x000f62000c1e1100 */
[----:B0-----:R-:W-:-:S03]  /*0450*/  IADD3 R26, P0, R32, R10, RZ ;  /* 0x0000000a201a7210 */ /* 0x001fc60007f1e0ff */
[----:B------:R0:W4:Y:S01]  /*0460*/  LDG.E.U8 R18, desc[UR24][R28.64] ;  /* 0x000000181c127981 */ /* 0x000122000c1e1100 */
[----:B------:R-:W-:Y:S01]  /*0470*/  IMAD R36, R13, 0x2, R34 ;  /* 0x000000020d247824 */ /* 0x000fe200078e0222 */
[----:B------:R-:W-:Y:S02]  /*0480*/  LEA.HI.X.SX32 R27, R32, R9, 0x1, P0 ;  /* 0x00000009201b7211 */ /* 0x000fe400000f0eff */
[----:B------:R1:W4:Y:S04]  /*0490*/  LDG.E.U8 R19, desc[UR24][R30.64] ;  /* 0x000000181e137981 */ /* 0x000328000c1e1100 */
[----:B------:R1:W4:Y:S01]  /*04a0*/  LDG.E.U8 R37, desc[UR24][R24.64] ;  /* 0x0000001818257981 */ /* 0x000322000c1e1100 */
[----:B0-----:R-:W-:-:S03]  /*04b0*/  IADD3 R28, P0, R34, R10, RZ ;  /* 0x0000000a221c7210 */ /* 0x001fc60007f1e0ff */
[----:B------:R0:W4:Y:S01]  /*04c0*/  LDG.E.U8 R39, desc[UR24][R26.64] ;  /* 0x000000181a277981 */ /* 0x000122000c1e1100 */
[----:B------:R-:W-:Y:S01]  /*04d0*/  LEA.HI.X.SX32 R29, R34, R9, 0x1, P0 ;  /* 0x00000009221d7211 */ /* 0x000fe200000f0eff */
[----:B------:R-:W-:Y:S01]  /*04e0*/  IMAD R34, R13, 0x4, R36 ;  /* 0x000000040d227824 */ /* 0x000fe200078e0224 */
[----:B-1----:R-:W-:-:S03]  /*04f0*/  IADD3 R30, P0, R36, R10, RZ ;  /* 0x0000000a241e7210 */ /* 0x002fc60007f1e0ff */
[C---:B------:R-:W-:Y:S01]  /*0500*/  IMAD R38, R13.reuse, 0x2, R34 ;  /* 0x000000020d267824 */ /* 0x040fe200078e0222 */
[-C--:B------:R-:W-:Y:S01]  /*0510*/  IADD3 R32, P1, R34, R10.reuse, RZ ;  /* 0x0000000a22207210 */ /* 0x080fe20007f3e0ff */
[----:B------:R1:W4:Y:S01]  /*0520*/  LDG.E.U8 R40, desc[UR24][R28.64] ;  /* 0x000000181c287981 */ /* 0x000322000c1e1100 */
[-C--:B------:R-:W-:Y:S02]  /*0530*/  LEA.HI.X.SX32 R31, R36, R9.reuse, 0x1, P0 ;  /* 0x00000009241f7211 */ /* 0x080fe400000f0eff */
[-C--:B------:R-:W-:Y:S01]  /*0540*/  LEA.HI.X.SX32 R33, R34, R9.reuse, 0x1, P1 ;  /* 0x0000000922217211 */ /* 0x080fe200008f0eff */
[C---:B------:R-:W-:Y:S01]  /*0550*/  IMAD R34, R13.reuse, 0x2, R38 ;  /* 0x000000020d227824 */ /* 0x040fe200078e0226 */
[CC--:B------:R-:W-:Y:S01]  /*0560*/  IADD3 R22, P0, R38.reuse, R10.reuse, RZ ;  /* 0x0000000a26167210 */ /* 0x0c0fe20007f1e0ff */
[----:B------:R-:W4:Y:S03]  /*0570*/  LDG.E.U8 R41, desc[UR24][R30.64] ;  /* 0x000000181e297981 */ /* 0x000f26000c1e1100 */
[-C--:B------:R-:W-:Y:S01]  /*0580*/  LEA.HI.X.SX32 R23, R38, R9.reuse, 0x1, P0 ;  /* 0x0000000926177211 */ /* 0x080fe200000f0eff */
[C---:B------:R-:W-:Y:S01]  /*0590*/  IMAD R36, R13.reuse, 0x2, R34 ;  /* 0x000000020d247824 */ /* 0x040fe200078e0222 */
[CC--:B------:R-:W-:Y:S01]  /*05a0*/  IADD3 R24, P0, R34.reuse, R10.reuse, RZ ;  /* 0x0000000a22187210 */ /* 0x0c0fe20007f1e0ff */
[----:B------:R1:W4:Y:S03]  /*05b0*/  LDG.E.U8 R42, desc[UR24][R32.64] ;  /* 0x00000018202a7981 */ /* 0x000326000c1e1100 */
[-C--:B------:R-:W-:Y:S01]  /*05c0*/  LEA.HI.X.SX32 R25, R34, R9.reuse, 0x1, P0 ;  /* 0x0000000922197211 */ /* 0x080fe200000f0eff */
[C---:B------:R-:W-:Y:S01]  /*05d0*/  IMAD R34, R13.reuse, 0x2, R36 ;  /* 0x000000020d227824 */ /* 0x040fe200078e0224 */
[-C--:B0-----:R-:W-:Y:S01]  /*05e0*/  IADD3 R26, P0, R36, R10.reuse, RZ ;  /* 0x0000000a241a7210 */ /* 0x081fe20007f1e0ff */
[----:B------:R0:W4:Y:S02]  /*05f0*/  LDG.E.U8 R43, desc[UR24][R22.64] ;  /* 0x00000018162b7981 */ /* 0x000124000c1e1100 */
[C---:B------:R-:W-:Y:S01]  /*0600*/  IMAD R38, R13.reuse, 0x2, R34 ;  /* 0x000000020d267824 */ /* 0x040fe200078e0222 */
[-C--:B-1----:R-:W-:Y:S01]  /*0610*/  IADD3 R28, P1, R34, R10.reuse, RZ ;  /* 0x0000000a221c7210 */ /* 0x082fe20007f3e0ff */
[----:B------:R1:W4:Y:S01]  /*0620*/  LDG.E.U8 R44, desc[UR24][R24.64] ;  /* 0x00000018182c7981 */ /* 0x000322000c1e1100 */
[----:B------:R-:W-:Y:S01]  /*0630*/  LEA.HI.X.SX32 R27, R36, R9, 0x1, P0 ;  /* 0x00000009241b7211 */ /* 0x000fe200000f0eff */
[----:B------:R-:W-:Y:S01]  /*0640*/  IMAD R32, R13, 0x2, R38 ;  /* 0x000000020d207824 */ /* 0x000fe200078e0226 */
[----:B------:R-:W-:-:S02]  /*0650*/  IADD3 R30, P0, R38, R10, RZ ;  /* 0x0000000a261e7210 */ /* 0x000fc40007f1e0ff */
[-C--:B------:R-:W-:Y:S01]  /*0660*/  LEA.HI.X.SX32 R29, R34, R9.reuse, 0x1, P1 ;  /* 0x00000009221d7211 */ /* 0x080fe200008f0eff */
[C---:B------:R-:W-:Y:S01]  /*0670*/  IMAD R34, R13.reuse, 0x4, R32 ;  /* 0x000000040d227824 */ /* 0x040fe200078e0220 */
[-C--:B------:R-:W-:Y:S01]  /*0680*/  LEA.HI.X.SX32 R31, R38, R9.reuse, 0x1, P0 ;  /* 0x00000009261f7211 */ /* 0x080fe200000f0eff */
[----:B------:R1:W4:Y:S01]  /*0690*/  LDG.E.U8 R45, desc[UR24][R26.64] ;  /* 0x000000181a2d7981 */ /* 0x000322000c1e1100 */
[CC--:B0-----:R-:W-:Y:S01]  /*06a0*/  IADD3 R22, P0, R32.reuse, R10.reuse, RZ ;  /* 0x0000000a20167210 */ /* 0x0c1fe20007f1e0ff */
[C---:B------:R-:W-:Y:S02]  /*06b0*/  IMAD R36, R13.reuse, 0x2, R34 ;  /* 0x000000020d247824 */ /* 0x040fe400078e0222 */
[----:B------:R0:W4:Y:S01]  /*06c0*/  LDG.E.U8 R46, desc[UR24][R28.64] ;  /* 0x000000181c2e7981 */ /* 0x000122000c1e1100 */
[----:B------:R-:W-:Y:S01]  /*06d0*/  LEA.HI.X.SX32 R23, R32, R9, 0x1, P0 ;  /* 0x0000000920177211 */ /* 0x000fe200000f0eff */
[----:B------:R-:W-:Y:S01]  /*06e0*/  IMAD R38, R13, 0x2, R36 ;  /* 0x000000020d267824 */ /* 0x000fe200078e0224 */
[-C--:B-1----:R-:W-:Y:S01]  /*06f0*/  IADD3 R24, P0, R34, R10.reuse, RZ ;  /* 0x0000000a22187210 */ /* 0x082fe20007f1e0ff */
[----:B------:R1:W4:Y:S01]  /*0700*/  LDG.E.U8 R47, desc[UR24][R30.64] ;  /* 0x000000181e2f7981 */ /* 0x000322000c1e1100 */
[----:B------:R-:W-:-:S02]  /*0710*/  IADD3 R32, P1, R36, R10, RZ ;  /* 0x0000000a24207210 */ /* 0x000fc40007f3e0ff */
[-C--:B------:R-:W-:Y:S01]  /*0720*/  LEA.HI.X.SX32 R25, R34, R9.reuse, 0x1, P0 ;  /* 0x0000000922197211 */ /* 0x080fe200000f0eff */
[C---:B------:R-:W-:Y:S01]  /*0730*/  IMAD R34, R13.reuse, 0x2, R38 ;  /* 0x000000020d227824 */ /* 0x040fe200078e0226 */
[-C--:B------:R-:W-:Y:S01]  /*0740*/  IADD3 R26, P0, R38, R10.reuse, RZ ;  /* 0x0000000a261a7210 */ /* 0x080fe20007f1e0ff */
[----:B------:R1:W4:Y:S01]  /*0750*/  LDG.E.U8 R48, desc[UR24][R22.64] ;  /* 0x0000001816307981 */ /* 0x000322000c1e1100 */
[-C--:B------:R-:W-:Y:S02]  /*0760*/  LEA.HI.X.SX32 R33, R36, R9.reuse, 0x1, P1 ;  /* 0x0000000924217211 */ /* 0x080fe400008f0eff */
[-C--:B------:R-:W-:Y:S01]  /*0770*/  LEA.HI.X.SX32 R27, R38, R9.reuse, 0x1, P0 ;  /* 0x00000009261b7211 */ /* 0x080fe200000f0eff */
[C---:B------:R-:W-:Y:S01]  /*0780*/  IMAD R36, R13.reuse, 0x2, R34 ;  /* 0x000000020d247824 */ /* 0x040fe200078e0222 */
[CC--:B0-----:R-:W-:Y:S01]  /*0790*/  IADD3 R28, P0, R34.reuse, R10.reuse, RZ ;  /* 0x0000000a221c7210 */ /* 0x0c1fe20007f1e0ff */
[----:B------:R0:W4:Y:S03]  /*07a0*/  LDG.E.U8 R50, desc[UR24][R32.64] ;  /* 0x0000001820327981 */ /* 0x000126000c1e1100 */
[-C--:B------:R-:W-:Y:S01]  /*07b0*/  LEA.HI.X.SX32 R29, R34, R9.reuse, 0x1, P0 ;  /* 0x00000009221d7211 */ /* 0x080fe200000f0eff */
[C---:B------:R-:W-:Y:S01]  /*07c0*/  IMAD R34, R13.reuse, 0x2, R36 ;  /* 0x000000020d227824 */ /* 0x040fe200078e0224 */
[----:B------:R0:W4:Y:S03]  /*07d0*/  LDG.E.U8 R49, desc[UR24][R24.64] ;  /* 0x0000001818317981 */ /* 0x000126000c1e1100 */
[C---:B------:R-:W-:Y:S01]  /*07e0*/  IMAD R38, R13.reuse, 0x2, R34 ;  /* 0x000000020d267824 */ /* 0x040fe200078e0222 */
[-C--:B-1----:R-:W-:Y:S01]  /*07f0*/  IADD3 R30, P1, R34, R10.reuse, RZ ;  /* 0x0000000a221e7210 */ /* 0x082fe20007f3e0ff */
[----:B------:R1:W4:Y:S01]  /*0800*/  LDG.E.U8 R51, desc[UR24][R26.64] ;  /* 0x000000181a337981 */ /* 0x000322000c1e1100 */
[-C--:B------:R-:W-:Y:S01]  /*0810*/  IADD3 R22, P0, R36, R10.reuse, RZ ;  /* 0x0000000a24167210 */ /* 0x080fe20007f1e0ff */
[C---:B0-----:R-:W-:Y:S01]  /*0820*/  IMAD R32, R13.reuse, 0x4, R38 ;  /* 0x000000040d207824 */ /* 0x041fe200078e0226 */
[-C--:B------:R-:W-:Y:S01]  /*0830*/  LEA.HI.X.SX32 R31, R34, R9.reuse, 0x1, P1 ;  /* 0x00000009221f7211 */ /* 0x080fe200008f0eff */
[----:B------:R-:W4:Y:S01]  /*0840*/  LDG.E.U8 R52, desc[UR24][R28.64] ;  /* 0x000000181c347981 */ /* 0x000f22000c1e1100 */
[-C--:B------:R-:W-:Y:S01]  /*0850*/  LEA.HI.X.SX32 R23, R36, R9.reuse, 0x1, P0 ;  /* 0x0000000924177211 */ /* 0x080fe200000f0eff */
[C---:B------:R-:W-:Y:S01]  /*0860*/  IMAD R34, R13.reuse, 0x2, R32 ;  /* 0x000000020d227824 */ /* 0x040fe200078e0220 */
[CC--:B------:R-:W-:Y:S01]  /*0870*/  IADD3 R24, P0, R38.reuse, R10.reuse, RZ ;  /* 0x0000000a26187210 */ /* 0x0c0fe20007f1e0ff */
[----:B------:R0:W4:Y:S02]  /*0880*/  LDG.E.U8 R54, desc[UR24][R30.64] ;  /* 0x000000181e367981 */ /* 0x000124000c1e1100 */
[C---:B------:R-:W-:Y:S01]  /*0890*/  IMAD R36, R13.reuse, 0x2, R34 ;  /* 0x000000020d247824 */ /* 0x040fe200078e0222 */
[----:B------:R-:W-:Y:S01]  /*08a0*/  LEA.HI.X.SX32 R25, R38, R9, 0x1, P0 ;  /* 0x0000000926197211 */ /* 0x000fe200000f0eff */
[----:B------:R0:W4:Y:S01]  /*08b0*/  LDG.E.U8 R53, desc[UR24][R22.64] ;  /* 0x0000001816357981 */ /* 0x000122000c1e1100 */
[----:B-1----:R-:W-:Y:S01]  /*08c0*/  IADD3 R26, P0, R32, R10, RZ ;  /* 0x0000000a201a7210 */ /* 0x002fe20007f1e0ff */
[----:B------:R-:W-:-:S02]  /*08d0*/  IMAD R38, R13, 0x2, R36 ;  /* 0x000000020d267824 */ /* 0x000fc400078e0224 */
[----:B------:R1:W4:Y:S01]  /*08e0*/  LDG.E.U8 R55, desc[UR24][R24.64] ;  /* 0x0000001818377981 */ /* 0x000322000c1e1100 */
[-C--:B------:R-:W-:Y:S01]  /*08f0*/  LEA.HI.X.SX32 R27, R32, R9.reuse, 0x1, P0 ;  /* 0x00000009201b7211 */ /* 0x080fe200000f0eff */
[C---:B0-----:R-:W-:Y:S01]  /*0900*/  IMAD R30, R13.reuse, 0x2, R38 ;  /* 0x000000020d1e7824 */ /* 0x041fe200078e0226 */
[-C--:B------:R-:W-:Y:S02]  /*0910*/  IADD3 R28, P0, R34, R10.reuse, RZ ;  /* 0x0000000a221c7210 */ /* 0x080fe40007f1e0ff */
[-C--:B------:R-:W-:Y:S01]  /*0920*/  IADD3 R32, P1, R36, R10.reuse, RZ ;  /* 0x0000000a24207210 */ /* 0x080fe20007f3e0ff */
[----:B------:R0:W4:Y:S01]  /*0930*/  LDG.E.U8 R56, desc[UR24][R26.64] ;  /* 0x000000181a387981 */ /* 0x000122000c1e1100 */
[-C--:B------:R-:W-:Y:S01]  /*0940*/  LEA.HI.X.SX32 R29, R34, R9.reuse, 0x1, P0 ;  /* 0x00000009221d7211 */ /* 0x080fe200000f0eff */
[C---:B------:R-:W-:Y:S01]  /*0950*/  IMAD R34, R13.reuse, 0x2, R30 ;  /* 0x000000020d227824 */ /* 0x040fe200078e021e */
[-C--:B------:R-:W-:Y:S02]  /*0960*/  IADD3 R22, P0, R38, R10.reuse, RZ ;  /* 0x0000000a26167210 */ /* 0x080fe40007f1e0ff */
[-C--:B------:R-:W-:Y:S01]  /*0970*/  LEA.HI.X.SX32 R33, R36, R9.reuse, 0x1, P1 ;  /* 0x0000000924217211 */ /* 0x080fe200008f0eff */
[C---:B------:R-:W-:Y:S01]  /*0980*/  IMAD R36, R13.reuse, 0x2, R34 ;  /* 0x000000020d247824 */ /* 0x040fe200078e0222 */
[----:B------:R-:W-:Y:S01]  /*0990*/  LEA.HI.X.SX32 R23, R38, R9, 0x1, P0 ;  /* 0x0000000926177211 */ /* 0x000fe200000f0eff */
[----:B------:R-:W4:Y:S01]  /*09a0*/  LDG.E.U8 R57, desc[UR24][R28.64] ;  /* 0x000000181c397981 */ /* 0x000f22000c1e1100 */
[----:B-1----:R-:W-:Y:S01]  /*09b0*/  IADD3 R24, P0, R30, R10, RZ ;  /* 0x0000000a1e187210 */ /* 0x002fe20007f1e0ff */
[----:B------:R-:W-:-:S02]  /*09c0*/  IMAD R38, R13, 0x4, R36 ;  /* 0x000000040d267824 */ /* 0x000fc400078e0224 */
[----:B------:R1:W4:Y:S01]  /*09d0*/  LDG.E.U8 R58, desc[UR24][R32.64] ;  /* 0x00000018203a7981 */ /* 0x000322000c1e1100 */
[-C--:B------:R-:W-:Y:S02]  /*09e0*/  LEA.HI.X.SX32 R25, R30, R9.reuse, 0x1, P0 ;  /* 0x000000091e197211 */ /* 0x080fe400000f0eff */
[-C--:B0-----:R-:W-:Y:S01]  /*09f0*/  IADD3 R26, P0, R34, R10.reuse, RZ ;  /* 0x0000000a221a7210 */ /* 0x081fe20007f1e0ff */
[----:B------:R0:W4:Y:S01]  /*0a00*/  LDG.E.U8 R59, desc[UR24][R22.64] ;  /* 0x00000018163b7981 */ /* 0x000122000c1e1100 */
[-C--:B------:R-:W-:Y:S02]  /*0a10*/  IADD3 R30, P1, R36, R10.reuse, RZ ;  /* 0x0000000a241e7210 */ /* 0x080fe40007f3e0ff */
[----:B------:R-:W-:Y:S01]  /*0a20*/  LEA.HI.X.SX32 R27, R34, R9, 0x1, P0 ;  /* 0x00000009221b7211 */ /* 0x000fe200000f0eff */
[----:B------:R0:W4:Y:S01]  /*0a30*/  LDG.E.U8 R60, desc[UR24][R24.64] ;  /* 0x00000018183c7981 */ /* 0x000122000c1e1100 */
[----:B-1----:R-:W-:Y:S01]  /*0a40*/  IMAD R32, R13, 0x2, R38 ;  /* 0x000000020d207824 */ /* 0x002fe200078e0226 */
[----:B------:R-:W-:-:S02]  /*0a50*/  IADD3 R28, P0, R38, R10, RZ ;  /* 0x0000000a261c7210 */ /* 0x000fc40007f1e0ff */
[----:B------:R-:W4:Y:S01]  /*0a60*/  LDG.E.U8 R61, desc[UR24][R26.64] ;  /* 0x000000181a3d7981 */ /* 0x000f22000c1e1100 */
[C---:B------:R-:W-:Y:S01]  /*0a70*/  IMAD R34, R13.reuse, 0x2, R32 ;  /* 0x000000020d227824 */ /* 0x040fe200078e0220 */
[-C--:B------:R-:W-:Y:S02]  /*0a80*/  LEA.HI.X.SX32 R31, R36, R9.reuse, 0x1, P1 ;  /* 0x00000009241f7211 */ /* 0x080fe400008f0eff */
[-C--:B------:R-:W-:Y:S01]  /*0a90*/  LEA.HI.X.SX32 R29, R38, R9.reuse, 0x1, P0 ;  /* 0x00000009261d7211 */ /* 0x080fe200000f0eff */
[C---:B------:R-:W-:Y:S01]  /*0aa0*/  IMAD R36, R13.reuse, 0x2, R34 ;  /* 0x000000020d247824 */ /* 0x040fe200078e0222 */
[CC--:B0-----:R-:W-:Y:S01]  /*0ab0*/  IADD3 R22, P0, R32.reuse, R10.reuse, RZ ;  /* 0x0000000a20167210 */ /* 0x0c1fe20007f1e0ff */
[----:B------:R0:W4:Y:S02]  /*0ac0*/  LDG.E.U8 R62, desc[UR24][R30.64] ;  /* 0x000000181e3e7981 */ /* 0x000124000c1e1100 */
[----:B------:R-:W-:Y:S01]  /*0ad0*/  IMAD R38, R13, 0x2, R36 ;  /* 0x000000020d267824 */ /* 0x000fe200078e0224 */
[----:B------:R-:W-:Y:S01]  /*0ae0*/  LEA.HI.X.SX32 R23, R32, R9, 0x1, P0 ;  /* 0x0000000920177211 */ /* 0x000fe200000f0eff */
[----:B------:R1:W4:Y:S01]  /*0af0*/  LDG.E.U8 R63, desc[UR24][R28.64] ;  /* 0x000000181c3f7981 */ /* 0x000322000c1e1100 */
[----:B------:R-:W-:-:S02]  /*0b00*/  IADD3 R24, P0, R34, R10, RZ ;  /* 0x0000000a22187210 */ /* 0x000fc40007f1e0ff */
[-C--:B------:R-:W-:Y:S01]  /*0b10*/  IADD3 R32, P1, R36, R10.reuse, RZ ;  /* 0x0000000a24207210 */ /* 0x080fe20007f3e0ff */
[----:B------:R1:W4:Y:S01]  /*0b20*/  LDG.E.U8 R64, desc[UR24][R22.64] ;  /* 0x0000001816407981 */ /* 0x000322000c1e1100 */
[C---:B0-----:R-:W-:Y:S01]  /*0b30*/  IMAD R30, R13.reuse, 0x2, R38 ;  /* 0x000000020d1e7824 */ /* 0x041fe200078e0226 */
[-C--:B------:R-:W-:Y:S02]  /*0b40*/  LEA.HI.X.SX32 R25, R34, R9.reuse, 0x1, P0 ;  /* 0x0000000922197211 */ /* 0x080fe400000f0eff */
[-C--:B------:R-:W-:Y:S01]  /*0b50*/  IADD3 R26, P0, R38, R10.reuse, RZ ;  /* 0x0000000a261a7210 */ /* 0x080fe20007f1e0ff */
[C---:B------:R-:W-:Y:S01]  /*0b60*/  IMAD R34, R13.reuse, 0x2, R30 ;  /* 0x000000020d227824 */ /* 0x040fe200078e021e */
[-C--:B------:R-:W-:Y:S01]  /*0b70*/  LEA.HI.X.SX32 R33, R36, R9.reuse, 0x1, P1 ;  /* 0x0000000924217211 */ /* 0x080fe200008f0eff */
[----:B------:R-:W4:Y:S01]  /*0b80*/  LDG.E.U8 R65, desc[UR24][R24.64] ;  /* 0x0000001818417981 */ /* 0x000f22000c1e1100 */
[-C--:B------:R-:W-:Y:S01]  /*0b90*/  LEA.HI.X.SX32 R27, R38, R9.reuse, 0x1, P0 ;  /* 0x00000009261b7211 */ /* 0x080fe200000f0eff */
[C---:B------:R-:W-:Y:S01]  /*0ba0*/  IMAD R36, R13.reuse, 0x4, R34 ;  /* 0x000000040d247824 */ /* 0x040fe200078e0222 */
[CC--:B-1----:R-:W-:Y:S01]  /*0bb0*/  IADD3 R28, P0, R30.reuse, R10.reuse, RZ ;  /* 0x0000000a1e1c7210 */ /* 0x0c2fe20007f1e0ff */
        /* <DEDUP_REMOVED lines=39> */
[----:B------:R-:W-:Y:S01]  /*0e30*/  LEA.HI.X.SX32 R27, R34, R9, 0x1, P0 ;  /* 0x00000009221b7211 */ /* 0x000fe200000f0eff */
[----:B0-----:R-:W-:Y:S01]  /*0e40*/  IMAD R32, R13, 0x2, R38 ;  /* 0x000000020d207824 */ /* 0x001fe200078e0226 */
[----:B------:R-:W-:-:S03]  /*0e50*/  IADD3 R28, P0, R38, R10, RZ ;  /* 0x0000000a261c7210 */ /* 0x000fc60007f1e0ff */
[C---:B------:R-:W-:Y:S01]  /*0e60*/  IMAD R34, R13.reuse, 0x2, R32 ;  /* 0x000000020d227824 */ /* 0x040fe200078e0220 */
[-C--:B------:R-:W-:Y:S01]  /*0e70*/  LEA.HI.X.SX32 R29, R38, R9.reuse, 0x1, P0 ;  /* 0x00000009261d7211 */ /* 0x080fe200000f0eff */
[----:B------:R0:W4:Y:S01]  /*0e80*/  LDG.E.U8 R77, desc[UR24][R26.64] ;  /* 0x000000181a4d7981 */ /* 0x000122000c1e1100 */
[-C--:B------:R-:W-:Y:S01]  /*0e90*/  LEA.HI.X.SX32 R31, R36, R9.reuse, 0x1, P1 ;  /* 0x00000009241f7211 */ /* 0x080fe200008f0eff */
[C---:B------:R-:W-:Y:S01]  /*0ea0*/  IMAD R36, R13.reuse, 0x2, R34 ;  /* 0x000000020d247824 */ /* 0x040fe200078e0222 */
[CC--:B-1----:R-:W-:Y:S01]  /*0eb0*/  IADD3 R22, P0, R32.reuse, R10.reuse, RZ ;  /* 0x0000000a20167210 */ /* 0x0c2fe20007f1e0ff */
[----:B------:R-:W4:Y:S02]  /*0ec0*/  LDG.E.U8 R79, desc[UR24][R28.64] ;  /* 0x000000181c4f7981 */ /* 0x000f24000c1e1100 */
[----:B------:R-:W-:Y:S01]  /*0ed0*/  IMAD R38, R13, 0x2, R36 ;  /* 0x000000020d267824 */ /* 0x000fe200078e0224 */
[----:B------:R-:W-:Y:S01]  /*0ee0*/  LEA.HI.X.SX32 R23, R32, R9, 0x1, P0 ;  /* 0x0000000920177211 */ /* 0x000fe200000f0eff */
[----:B------:R1:W4:Y:S01]  /*0ef0*/  LDG.E.U8 R78, desc[UR24][R30.64] ;  /* 0x000000181e4e7981 */ /* 0x000322000c1e1100 */
[----:B------:R-:W-:-:S02]  /*0f00*/  IADD3 R24, P0, R34, R10, RZ ;  /* 0x0000000a22187210 */ /* 0x000fc40007f1e0ff */
[-C--:B------:R-:W-:Y:S01]  /*0f10*/  IADD3 R32, P1, R36, R10.reuse, RZ ;  /* 0x0000000a24207210 */ /* 0x080fe20007f3e0ff */
[----:B------:R2:W4:Y:S01]  /*0f20*/  LDG.E.U8 R80, desc[UR24][R22.64] ;  /* 0x0000001816507981 */ /* 0x000522000c1e1100 */
[----:B------:R-:W-:Y:S02]  /*0f30*/  LEA.HI.X.SX32 R25, R34, R9, 0x1, P0 ;  /* 0x0000000922197211 */ /* 0x000fe400000f0eff */
[----:B0-----:R-:W-:Y:S01]  /*0f40*/  IADD3 R26, P0, R38, R10, RZ ;  /* 0x0000000a261a7210 */ /* 0x001fe20007f1e0ff */
[----:B-1----:R-:W-:-:S03]  /*0f50*/  IMAD R30, R13, 0x4, R38 ;  /* 0x000000040d1e7824 */ /* 0x002fc600078e0226 */
[-C--:B------:R-:W-:Y:S01]  /*0f60*/  LEA.HI.X.SX32 R27, R38, R9.reuse, 0x1, P0 ;  /* 0x00000009261b7211 */ /* 0x080fe200000f0eff */
[----:B------:R0:W4:Y:S01]  /*0f70*/  LDG.E.U8 R81, desc[UR24][R24.64] ;  /* 0x0000001818517981 */ /* 0x000122000c1e1100 */
[C---:B------:R-:W-:Y:S01]  /*0f80*/  IMAD R34, R13.reuse, 0x2, R30 ;  /* 0x000000020d227824 */ /* 0x040fe200078e021e */
[-C--:B------:R-:W-:Y:S02]  /*0f90*/  IADD3 R28, P0, R30, R10.reuse, RZ ;  /* 0x0000000a1e1c7210 */ /* 0x080fe40007f1e0ff */
[----:B------:R1:W4:Y:S01]  /*0fa0*/  LDG.E.U8 R82, desc[UR24][R26.64] ;  /* 0x000000181a527981 */ /* 0x000322000c1e1100 */
[-C--:B------:R-:W-:Y:S01]  /*0fb0*/  LEA.HI.X.SX32 R33, R36, R9.reuse, 0x1, P1 ;  /* 0x0000000924217211 */ /* 0x080fe200008f0eff */
[C---:B------:R-:W-:Y:S01]  /*0fc0*/  IMAD R36, R13.reuse, 0x2, R34 ;  /* 0x000000020d247824 */ /* 0x040fe200078e0222 */
[-C--:B------:R-:W-:Y:S02]  /*0fd0*/  LEA.HI.X.SX32 R29, R30, R9.reuse, 0x1, P0 ;  /* 0x000000091e1d7211 */ /* 0x080fe400000f0eff */
[CC--:B------:R-:W-:Y:S01]  /*0fe0*/  IADD3 R30, P0, R34.reuse, R10.reuse, RZ ;  /* 0x0000000a221e7210 */ /* 0x0c0fe20007f1e0ff */
[----:B------:R3:W4:Y:S03]  /*0ff0*/  LDG.E.U8 R38, desc[UR24][R32.64] ;  /* 0x0000001820267981 */ /* 0x000726000c1e1100 */
[-C--:B------:R-:W-:Y:S01]  /*1000*/  LEA.HI.X.SX32 R31, R34, R9.reuse, 0x1, P0 ;  /* 0x00000009221f7211 */ /* 0x080fe200000f0eff */
[C---:B------:R-:W-:Y:S01]  /*1010*/  IMAD R34, R13.reuse, 0x2, R36 ;  /* 0x000000020d227824 */ /* 0x040fe200078e0224 */
[CC--:B--2---:R-:W-:Y:S01]  /*1020*/  IADD3 R22, P0, R36.reuse, R10.reuse, RZ ;  /* 0x0000000a24167210 */ /* 0x0c4fe20007f1e0ff */
[----:B------:R2:W4:Y:S03]  /*1030*/  LDG.E.U8 R83, desc[UR24][R28.64] ;  /* 0x000000181c537981 */ /* 0x000526000c1e1100 */
[----:B------:R-:W-:Y:S01]  /*1040*/  LEA.HI.X.SX32 R23, R36, R9, 0x1, P0 ;  /* 0x0000000924177211 */ /* 0x000fe200000f0eff */
[----:B------:R-:W-:Y:S01]  /*1050*/  IMAD R36, R13, 0x2, R34 ;  /* 0x000000020d247824 */ /* 0x000fe200078e0222 */
[----:B0-----:R-:W-:Y:S01]  /*1060*/  IADD3 R24, P0, R34, R10, RZ ;  /* 0x0000000a22187210 */ /* 0x001fe20007f1e0ff */
[----:B------:R0:W4:Y:S01]  /*1070*/  LDG.E.U8 R84, desc[UR24][R30.64] ;  /* 0x000000181e547981 */ /* 0x000122000c1e1100 */
[----:B------:R-:W-:-:S02]  /*1080*/  LEA.HI R88, R120, 0x7e, RZ, 0x1a ;  /* 0x0000007e78587811 */ /* 0x000fc400078fd0ff */
[----:B------:R-:W-:Y:S01]  /*1090*/  LEA.HI.X.SX32 R25, R34, R9, 0x1, P0 ;  /* 0x0000000922197211 */ /* 0x000fe200000f0eff */
[C---:B------:R-:W-:Y:S01]  /*10a0*/  IMAD R34, R13.reuse, 0x2, R36 ;  /* 0x000000020d227824 */ /* 0x040fe200078e0224 */
[-C--:B-1----:R-:W-:Y:S01]  /*10b0*/  IADD3 R26, P0, R36, R10.reuse, RZ ;  /* 0x0000000a241a7210 */ /* 0x082fe20007f1e0ff */
[----:B------:R-:W-:Y:S01]  /*10c0*/  IMAD R21, R88, R13, RZ ;  /* 0x0000000d58157224 */ /* 0x000fe200078e02ff */
[----:B------:R-:W4:Y:S01]  /*10d0*/  LDG.E.U8 R22, desc[UR24][R22.64] ;  /* 0x0000001816167981 */ /* 0x000f22000c1e1100 */
[----:B------:R-:W-:Y:S01]  /*10e0*/  IMAD R13, R13, 0x2, R34 ;  /* 0x000000020d0d7824 */ /* 0x000fe200078e0222 */
[----:B------:R-:W-:Y:S02]  /*10f0*/  LEA.HI.X.SX32 R27, R36, R9, 0x1, P0 ;  /* 0x00000009241b7211 */ /* 0x000fe400000f0eff */
[-C--:B---3--:R-:W-:Y:S01]  /*1100*/  IADD3 R32, P2, R21, R10.reuse, RZ ;  /* 0x0000000a15207210 */ /* 0x088fe20007f5e0ff */
[----:B------:R1:W3:Y:S01]  /*1110*/  LDG.E.U8 R36, desc[UR24][R24.64] ;  /* 0x0000001818247981 */ /* 0x0002e2000c1e1100 */
[----:B--2---:R-:W-:-:S02]  /*1120*/  IADD3 R28, P1, R34, R10, RZ ;  /* 0x0000000a221c7210 */ /* 0x004fc40007f3e0ff */
[----:B0-----:R-:W-:Y:S01]  /*1130*/  IADD3 R30, P0, R13, R10, RZ ;  /* 0x0000000a0d1e7210 */ /* 0x001fe20007f1e0ff */
[----:B------:R-:W2:Y:S01]  /*1140*/  LDG.E.U8 R27, desc[UR24][R26.64] ;  /* 0x000000181a1b7981 */ /* 0x000ea2000c1e1100 */
[-C--:B------:R-:W-:Y:S02]  /*1150*/  LEA.HI.X.SX32 R29, R34, R9.reuse, 0x1, P1 ;  /* 0x00000009221d7211 */ /* 0x080fe400008f0eff */
[-C--:B------:R-:W-:Y:S02]  /*1160*/  LEA.HI.X.SX32 R33, R21, R9.reuse, 0x1, P2 ;  /* 0x0000000915217211 */ /* 0x080fe400010f0eff */
[----:B------:R-:W-:Y:S01]  /*1170*/  LEA.HI.X.SX32 R31, R13, R9, 0x1, P0 ;  /* 0x000000090d1f7211 */ /* 0x000fe200000f0eff */
[----:B------:R-:W2:Y:S04]  /*1180*/  LDG.E.U8 R28, desc[UR24][R28.64] ;  /* 0x000000181c1c7981 */ /* 0x000ea8000c1e1100 */
[----:B------:R-:W2:Y:S04]  /*1190*/  LDG.E.U8 R30, desc[UR24][R30.64] ;  /* 0x000000181e1e7981 */ /* 0x000ea8000c1e1100 */
[----:B------:R-:W2:Y:S01]  /*11a0*/  LDG.E.U8 R32, desc[UR24][R32.64] ;  /* 0x0000001820207981 */ /* 0x000ea2000c1e1100 */
[----:B------:R-:W0:Y:S01]  /*11b0*/  S2UR UR4, SR_CgaCtaId ;  /* 0x00000000000479c3 */ /* 0x000e220000008800 */
[----:B------:R-:W-:-:S02]  /*11c0*/  LOP3.LUT R9, R120, 0x7, RZ, 0xc0, !PT ;  /* 0x0000000778097812 */ /* 0x000fc400078ec0ff */
[----:B------:R-:W-:-:S03]  /*11d0*/  LOP3.LUT R10, R120, 0x3f, RZ, 0xc0, !PT ;  /* 0x0000003f780a7812 */ /* 0x000fc600078ec0ff */
[----:B------:R-:W-:Y:S01]  /*11e0*/  IMAD.SHL.U32 R9, R9, 0x10, RZ ;  /* 0x0000001009097824 */ /* 0x000fe200078e00ff */
[----:B------:R-:W-:-:S03]  /*11f0*/  UMOV UR17, 0x400 ;  /* 0x0000040000117882 */ /* 0x000fc60000000000 */
[----:B------:R-:W-:-:S05]  /*1200*/  IMAD R9, R10, 0x80, R9 ;  /* 0x000000800a097824 */ /* 0x000fca00078e0209 */
[----:B-1----:R-:W-:Y:S01]  /*1210*/  LOP3.LUT R24, R9, R0, RZ, 0xfc, !PT ;  /* 0x0000000009187212 */ /* 0x002fe200078efcff */
[----:B------:R-:W-:Y:S01]  /*1220*/  VIADD R121, R126, 0x40 ;  /* 0x000000407e797836 */ /* 0x000fe20000000000 */
[----:B0-----:R-:W-:Y:S02]  /*1230*/  ULEA UR17, UR4, UR17, 0x18 ;  /* 0x0000001104117291 */ /* 0x001fe4000f8ec03f */
[----:B------:R-:W-:Y:S02]  /*1240*/  LOP3.LUT R9, R24, 0x10, RZ, 0x3c, !PT ;  /* 0x0000001018097812 */ /* 0x000fe400078e3cff */
[----:B------:R-:W-:-:S05]  /*1250*/  ISETP.GE.AND P0, PT, R121, 0x1, PT ;  /* 0x000000017900780c */ /* 0x000fca0003f06270 */
[----:B------:R0:W-:Y:S04]  /*1260*/  STS.U8 [R24+UR17], R11 ;  /* 0x0000000b18007988 */ /* 0x0001e80008000011 */
[----:B------:R1:W-:Y:S04]  /*1270*/  STS.U8 [R24+UR17+0x2], R12 ;  /* 0x0000020c18007988 */ /* 0x0003e80008000011 */
[----:B-----5:R-:W-:Y:S01]  /*1280*/  STS.U8 [R24+UR17+0x4], R35 ;  /* 0x0000042318007988 */ /* 0x020fe20008000011 */
[----:B0-----:R-:W-:-:S03]  /*1290*/  LOP3.LUT R11, R24, 0x20, RZ, 0x3c, !PT ;  /* 0x00000020180b7812 */ /* 0x001fc600078e3cff */
[----:B----4-:R-:W-:Y:S01]  /*12a0*/  STS.U8 [R24+UR17+0x6], R37 ;  /* 0x0000062518007988 */ /* 0x010fe20008000011 */
[----:B-1----:R-:W-:-:S03]  /*12b0*/  LOP3.LUT R12, R24, 0x30, RZ, 0x3c, !PT ;  /* 0x00000030180c7812 */ /* 0x002fc600078e3cff */
[----:B------:R-:W-:Y:S04]  /*12c0*/  STS.U8 [R24+UR17+0x8], R39 ;  /* 0x0000082718007988 */ /* 0x000fe80008000011 */
[----:B------:R-:W-:Y:S04]  /*12d0*/  STS.U8 [R24+UR17+0xa], R40 ;  /* 0x00000a2818007988 */ /* 0x000fe80008000011 */
[----:B------:R-:W-:Y:S04]  /*12e0*/  STS.U8 [R24+UR17+0xc], R41 ;  /* 0x00000c2918007988 */ /* 0x000fe80008000011 */
[----:B------:R-:W-:Y:S04]  /*12f0*/  STS.U8 [R24+UR17+0xe], R14 ;  /* 0x00000e0e18007988 */ /* 0x000fe80008000011 */
[----:B------:R-:W-:Y:S04]  /*1300*/  STS.U8 [R9+UR17], R42 ;  /* 0x0000002a09007988 */ /* 0x000fe80008000011 */
[----:B------:R-:W-:Y:S04]  /*1310*/  STS.U8 [R9+UR17+0x2], R43 ;  /* 0x0000022b09007988 */ /* 0x000fe80008000011 */
[----:B------:R-:W-:Y:S04]  /*1320*/  STS.U8 [R9+UR17+0x4], R44 ;  /* 0x0000042c09007988 */ /* 0x000fe80008000011 */
[----:B------:R-:W-:Y:S04]  /*1330*/  STS.U8 [R9+UR17+0x6], R45 ;  /* 0x0000062d09007988 */ /* 0x000fe80008000011 */
[----:B------:R-:W-:Y:S04]  /*1340*/  STS.U8 [R9+UR17+0x8], R46 ;  /* 0x0000082e09007988 */ /* 0x000fe80008000011 */
[----:B------:R-:W-:Y:S04]  /*1350*/  STS.U8 [R9+UR17+0xa], R47 ;  /* 0x00000a2f09007988 */ /* 0x000fe80008000011 */
[----:B------:R-:W-:Y:S04]  /*1360*/  STS.U8 [R9+UR17+0xc], R48 ;  /* 0x00000c3009007988 */ /* 0x000fe80008000011 */
[----:B------:R0:W-:Y:S01]  /*1370*/  STS.U8 [R9+UR17+0xe], R15 ;  /* 0x00000e0f09007988 */ /* 0x0001e20008000011 */
[----:B------:R-:W-:-:S03]  /*1380*/  LOP3.LUT R13, R24, 0x60, RZ, 0x3c, !PT ;  /* 0x00000060180d7812 */ /* 0x000fc600078e3cff */
[----:B------:R-:W-:Y:S01]  /*1390*/  STS.U8 [R11+UR17], R49 ;  /* 0x000000310b007988 */ /* 0x000fe20008000011 */
[----:B0-----:R-:W-:-:S03]  /*13a0*/  LOP3.LUT R9, R24, 0x40, RZ, 0x3c, !PT ;  /* 0x0000004018097812 */ /* 0x001fc600078e3cff */
[----:B------:R-:W-:Y:S04]  /*13b0*/  STS.U8 [R11+UR17+0x2], R50 ;  /* 0x000002320b007988 */ /* 0x000fe80008000011 */
[----:B------:R-:W-:Y:S04]  /*13c0*/  STS.U8 [R11+UR17+0x4], R51 ;  /* 0x000004330b007988 */ /* 0x000fe80008000011 */
[----:B------:R-:W-:Y:S04]  /*13d0*/  STS.U8 [R11+UR17+0x6], R52 ;  /* 0x000006340b007988 */ /* 0x000fe80008000011 */
[----:B------:R-:W-:Y:S04]  /*13e0*/  STS.U8 [R11+UR17+0x8], R53 ;  /* 0x000008350b007988 */ /* 0x000fe80008000011 */
[----:B------:R-:W-:Y:S04]  /*13f0*/  STS.U8 [R11+UR17+0xa], R54 ;  /* 0x00000a360b007988 */ /* 0x000fe80008000011 */
[----:B------:R-:W-:Y:S04]  /*1400*/  STS.U8 [R11+UR17+0xc], R55 ;  /* 0x00000c370b007988 */ /* 0x000fe80008000011 */
[----:B------:R0:W-:Y:S04]  /*1410*/  STS.U8 [R11+UR17+0xe], R16 ;  /* 0x00000e100b007988 */ /* 0x0001e80008000011 */
[----:B------:R-:W-:Y:S04]  /*1420*/  STS.U8 [R12+UR17], R56 ;  /* 0x000000380c007988 */ /* 0x000fe80008000011 */
[----:B------:R-:W-:Y:S01]  /*1430*/  STS.U8 [R12+UR17+0x2], R57 ;  /* 0x000002390c007988 */ /* 0x000fe20008000011 */
[----:B0-----:R-:W-:-:S03]  /*1440*/  LOP3.LUT R11, R24, 0x50, RZ, 0x3c, !PT ;  /* 0x00000050180b7812 */ /* 0x001fc600078e3cff */
[----:B------:R-:W-:Y:S04]  /*1450*/  STS.U8 [R12+UR17+0x4], R58 ;  /* 0x0000043a0c007988 */ /* 0x000fe80008000011 */
[----:B------:R-:W-:Y:S04]  /*1460*/  STS.U8 [R12+UR17+0x6], R59 ;  /* 0x0000063b0c007988 */ /* 0x000fe80008000011 */
        /* <DEDUP_REMOVED lines=11> */
[----:B------:R0:W-:Y:S04]  /*1520*/  STS.U8 [R9+UR17+0xe], R18 ;  /* 0x00000e1209007988 */ /* 0x0001e80008000011 */
        /* <DEDUP_REMOVED lines=17> */
[----:B------:R-:W-:-:S03]  /*1640*/  IMAD.MOV.U32 R149, RZ, RZ, -0x800000 ;  /* 0xff800000ff957424 */ /* 0x000fc600078e00ff */
[----:B------:R-:W-:Y:S01]  /*1650*/  STS.U8 [R9+UR17], R83 ;  /* 0x0000005309007988 */ /* 0x000fe20008000011 */
[----:B------:R-:W-:Y:S01]  /*1660*/  IMAD.MOV.U32 R134, RZ, RZ, 0x3f800000 ;  /* 0x3f800000ff867424 */ /* 0x000fe200078e00ff */
[----:B------:R-:W-:Y:S01]  /*1670*/  CS2R R24, SRZ ;  /* 0x0000000000187805 */ /* 0x000fe2000001ff00 */
[----:B------:R-:W-:Y:S01]  /*1680*/  IMAD.MOV.U32 R133, RZ, RZ, 0x3f800000 ;  /* 0x3f800000ff857424 */ /* 0x000fe200078e00ff */
[----:B------:R-:W-:Y:S01]  /*1690*/  STS.U8 [R9+UR17+0x2], R84 ;  /* 0x0000025409007988 */ /* 0x000fe20008000011 */
[----:B------:R-:W-:Y:S01]  /*16a0*/  IMAD.MOV.U32 R101, RZ, RZ, -0x800000 ;  /* 0xff800000ff657424 */ /* 0x000fe200078e00ff */
[----:B------:R-:W-:Y:S02]  /*16b0*/  CS2R R34, SRZ ;  /* 0x0000000000227805 */ /* 0x000fe4000001ff00 */
[----:B0-----:R-:W-:Y:S02]  /*16c0*/  CS2R R38, SRZ ;  /* 0x0000000000267805 */ /* 0x001fe4000001ff00 */
[----:B------:R-:W-:Y:S01]  /*16d0*/  CS2R R40, SRZ ;  /* 0x0000000000287805 */ /* 0x000fe2000001ff00 */
[----:B------:R-:W-:Y:S01]  /*16e0*/  STS.U8 [R9+UR17+0x4], R22 ;  /* 0x0000041609007988 */ /* 0x000fe20008000011 */
[----:B------:R-:W-:-:S02]  /*16f0*/  CS2R R42, SRZ ;  /* 0x00000000002a7805 */ /* 0x000fc4000001ff00 */
[----:B------:R-:W-:Y:S01]  /*1700*/  CS2R R44, SRZ ;  /* 0x00000000002c7805 */ /* 0x000fe2000001ff00 */
[----:B---3--:R0:W-:Y:S01]  /*1710*/  STS.U8 [R9+UR17+0x6], R36 ;  /* 0x0000062409007988 */ /* 0x0081e20008000011 */
[----:B------:R-:W-:-:S03]  /*1720*/  CS2R R46, SRZ ;  /* 0x00000000002e7805 */ /* 0x000fc6000001ff00 */
[----:B--2---:R1:W-:Y:S01]  /*1730*/  STS.U8 [R9+UR17+0x8], R27 ;  /* 0x0000081b09007988 */ /* 0x0043e20008000011 */
[----:B------:R-:W-:Y:S02]  /*1740*/  CS2R R48, SRZ ;  /* 0x0000000000307805 */ /* 0x000fe4000001ff00 */
[----:B------:R-:W-:Y:S02]  /*1750*/  CS2R R50, SRZ ;  /* 0x0000000000327805 */ /* 0x000fe4000001ff00 */
[----:B------:R-:W-:Y:S01]  /*1760*/  CS2R R52, SRZ ;  /* 0x0000000000347805 */ /* 0x000fe2000001ff00 */
[----:B------:R2:W-:Y:S01]  /*1770*/  STS.U8 [R9+UR17+0xa], R28 ;  /* 0x00000a1c09007988 */ /* 0x0005e20008000011 */
[----:B0-----:R-:W-:-:S03]  /*1780*/  CS2R R36, SRZ ;  /* 0x0000000000247805 */ /* 0x001fc6000001ff00 */
[----:B------:R0:W-:Y:S01]  /*1790*/  STS.U8 [R9+UR17+0xc], R30 ;  /* 0x00000c1e09007988 */ /* 0x0001e20008000011 */
[----:B-1----:R-:W-:-:S03]  /*17a0*/  CS2R R26, SRZ ;  /* 0x00000000001a7805 */ /* 0x002fc6000001ff00 */
[----:B------:R1:W-:Y:S01]  /*17b0*/  STS.U8 [R9+UR17+0xe], R32 ;  /* 0x00000e2009007988 */ /* 0x0003e20008000011 */
[----:B------:R-:W-:Y:S02]  /*17c0*/  CS2R R54, SRZ ;  /* 0x0000000000367805 */ /* 0x000fe4000001ff00 */
[----:B--2---:R-:W-:Y:S02]  /*17d0*/  CS2R R28, SRZ ;  /* 0x00000000001c7805 */ /* 0x004fe4000001ff00 */
[----:B------:R-:W-:Y:S02]  /*17e0*/  CS2R R56, SRZ ;  /* 0x0000000000387805 */ /* 0x000fe4000001ff00 */
[----:B------:R-:W-:Y:S02]  /*17f0*/  CS2R R58, SRZ ;  /* 0x00000000003a7805 */ /* 0x000fe4000001ff00 */
[----:B------:R-:W-:Y:S02]  /*1800*/  CS2R R60, SRZ ;  /* 0x00000000003c7805 */ /* 0x000fe4000001ff00 */
[----:B0-----:R-:W-:-:S02]  /*1810*/  CS2R R30, SRZ ;  /* 0x00000000001e7805 */ /* 0x001fc4000001ff00 */
[----:B------:R-:W-:Y:S02]  /*1820*/  CS2R R62, SRZ ;  /* 0x00000000003e7805 */ /* 0x000fe4000001ff00 */
[----:B------:R-:W-:Y:S02]  /*1830*/  CS2R R64, SRZ ;  /* 0x0000000000407805 */ /* 0x000fe4000001ff00 */
[----:B------:R-:W-:Y:S02]  /*1840*/  CS2R R66, SRZ ;  /* 0x0000000000427805 */ /* 0x000fe4000001ff00 */
[----:B-1----:R-:W-:Y:S02]  /*1850*/  CS2R R32, SRZ ;  /* 0x0000000000207805 */ /* 0x002fe4000001ff00 */
[----:B------:R-:W-:Y:S02]  /*1860*/  CS2R R68, SRZ ;  /* 0x0000000000447805 */ /* 0x000fe4000001ff00 */
[----:B------:R-:W-:-:S02]  /*1870*/  CS2R R70, SRZ ;  /* 0x0000000000467805 */ /* 0x000fc4000001ff00 */
[----:B------:R-:W-:Y:S02]  /*1880*/  CS2R R72, SRZ ;  /* 0x0000000000487805 */ /* 0x000fe4000001ff00 */
[----:B------:R-:W-:Y:S02]  /*1890*/  CS2R R74, SRZ ;  /* 0x00000000004a7805 */ /* 0x000fe4000001ff00 */
[----:B------:R-:W-:Y:S02]  /*18a0*/  CS2R R76, SRZ ;  /* 0x00000000004c7805 */ /* 0x000fe4000001ff00 */
[----:B------:R-:W-:Y:S02]  /*18b0*/  CS2R R78, SRZ ;  /* 0x00000000004e7805 */ /* 0x000fe4000001ff00 */
[----:B------:R-:W-:Y:S02]  /*18c0*/  CS2R R80, SRZ ;  /* 0x0000000000507805 */ /* 0x000fe4000001ff00 */
[----:B------:R-:W-:-:S02]  /*18d0*/  CS2R R82, SRZ ;  /* 0x0000000000527805 */ /* 0x000fc4000001ff00 */
[----:B------:R-:W-:Y:S02]  /*18e0*/  CS2R R84, SRZ ;  /* 0x0000000000547805 */ /* 0x000fe4000001ff00 */
[----:B------:R-:W-:Y:S02]  /*18f0*/  CS2R R86, SRZ ;  /* 0x0000000000567805 */ /* 0x000fe4000001ff00 */
[----:B------:R-:W-:Y:S01]  /*1900*/  LOP3.LUT R9, R120, 0x7f, RZ, 0xc0, !PT ;  /* 0x0000007f78097812 */ /* 0x000fe200078ec0ff */
[----:B------:R-:W-:Y:S06]  /*1910*/  @!P0 BRA `(.L_x_0) ;  /* 0x0000006800f88947 */ /* 0x000fec0003800000 */
[----:B------:R-:W0:Y:S01]  /*1920*/  LDC R24, c[0x0][0x268] ;  /* 0x00009a00ff187b82 */ /* 0x000e220000000800 */
[--C-:B------:R-:W-:Y:S01]  /*1930*/  SHF.R.U32.HI R11, RZ, 0x2, R120.reuse ;  /* 0x00000002ff0b7819 */ /* 0x100fe20000011678 */
[----:B------:R-:W-:Y:S01]  /*1940*/  ULDC UR4, c[0x0][0x258] ;  /* 0x0000960000047ab9 */ /* 0x000fe20000000800 */
[C---:B------:R-:W-:Y:S01]  /*1950*/  LOP3.LUT R12, R120.reuse, 0x1, RZ, 0xc0, !PT ;  /* 0x00000001780c7812 */ /* 0x040fe200078ec0ff */
[----:B------:R-:W-:Y:S01]  /*1960*/  ULDC.64 UR10, c[0x0][0x260] ;  /* 0x00009800000a7ab9 */ /* 0x000fe20000000a00 */
[----:B------:R-:W-:Y:S01]  /*1970*/  LOP3.LUT R13, R120, 0x1c, RZ, 0xc0, !PT ;  /* 0x0000001c780d7812 */ /* 0x000fe200078ec0ff */
[----:B------:R-:W-:Y:S01]  /*1980*/  IMAD R9, R9, UR4, RZ ;  /* 0x0000000409097c24 */ /* 0x000fe2000f8e02ff */
[----:B------:R-:W-:Y:S01]  /*1990*/  SGXT.U32 R11, R11, 0x3 ;  /* 0x000000030b0b781a */ /* 0x000fe20000000000 */
[----:B------:R-:W1:Y:S01]  /*19a0*/  LDC.64 R138, c[0x0][0x250] ;  /* 0x00009400ff8a7b82 */ /* 0x000e620000000a00 */
[----:B------:R-:W-:Y:S01]  /*19b0*/  UIMAD UR10, UR16, UR10, URZ ;  /* 0x0000000a100a72a4 */ /* 0x000fe2000f8e023f */
[----:B------:R-:W-:Y:S01]  /*19c0*/  IMAD R15, R12, 0x2, R13 ;  /* 0x000000020c0f7824 */ /* 0x000fe200078e020d */
[--C-:B------:R-:W-:Y:S01]  /*19d0*/  SHF.R.U32.HI R12, RZ, 0x1, R120.reuse ;  /* 0x00000001ff0c7819 */ /* 0x100fe20000011678 */
[----:B------:R-:W-:Y:S01]  /*19e0*/  ULDC.64 UR6, c[0x0][0x218] ;  /* 0x0000860000067ab9 */ /* 0x000fe20000000a00 */
[----:B------:R-:W-:Y:S01]  /*19f0*/  USHF.R.S32.HI UR4, URZ, 0x1f, UR10 ;  /* 0x0000001f3f047899 */ /* 0x000fe2000801140a */
[----:B------:R-:W-:Y:S01]  /*1a00*/  IMAD.MOV.U32 R124, RZ, RZ, 0x5410 ;  /* 0x00005410ff7c7424 */ /* 0x000fe200078e00ff */
[----:B------:R-:W-:Y:S01]  /*1a10*/  USHF.R.U32.HI UR20, URZ, 0x4, UR17 ;  /* 0x000000043f147899 */ /* 0x000fe20008011611 */
[----:B------:R-:W2:Y:S01]  /*1a20*/  LDC.64 R20, c[0x0][0x220] ;  /* 0x00008800ff147b82 */ /* 0x000ea20000000a00 */
[----:B------:R-:W-:Y:S01]  /*1a30*/  IMAD.MOV.U32 R123, RZ, RZ, 0x7632 ;  /* 0x00007632ff7b7424 */ /* 0x000fe200078e00ff */
[----:B------:R-:W-:Y:S01]  /*1a40*/  UIADD3 UR8, UR17, 0x2000, URZ ;  /* 0x0000200011087890 */ /* 0x000fe2000fffe03f */
[----:B------:R-:W-:Y:S01]  /*1a50*/  IMAD.MOV.U32 R134, RZ, RZ, 0x3f800000 ;  /* 0x3f800000ff867424 */ /* 0x000fe200078e00ff */
[----:B------:R-:W-:Y:S01]  /*1a60*/  USGXT.U32 UR20, UR20, 0xe ;  /* 0x0000000e1414789a */ /* 0x000fe20008000000 */
[----:B------:R-:W-:Y:S01]  /*1a70*/  IMAD.MOV.U32 R136, RZ, RZ, -0x800000 ;  /* 0xff800000ff887424 */ /* 0x000fe200078e00ff */
[----:B------:R-:W-:Y:S01]  /*1a80*/  USHF.R.U32.HI UR8, URZ, 0x4, UR8 ;  /* 0x000000043f087899 */ /* 0x000fe20008011608 */
[----:B------:R-:W-:Y:S01]  /*1a90*/  IMAD.MOV.U32 R133, RZ, RZ, 0x3f800000 ;  /* 0x3f800000ff857424 */ /* 0x000fe200078e00ff */
[----:B------:R-:W-:Y:S01]  /*1aa0*/  UMOV UR12, 0xfffffffe ;  /* 0xfffffffe000c7882 */ /* 0x000fe20000000000 */
[-C--:B0-----:R-:W-:Y:S01]  /*1ab0*/  IMAD R129, R0, R24.reuse, RZ ;  /* 0x0000001800817224 */ /* 0x081fe200078e02ff */
[----:B------:R-:W-:Y:S01]  /*1ac0*/  SHF.R.U32.HI R0, RZ, 0x1, R120 ;  /* 0x00000001ff007819 */ /* 0x000fe20000011678 */
[-C--:B------:R-:W-:Y:S01]  /*1ad0*/  IMAD R14, R7, R24.reuse, RZ ;  /* 0x00000018070e7224 */ /* 0x080fe200078e02ff */
[----:B------:R-:W-:Y:S01]  /*1ae0*/  USGXT.U32 UR8, UR8, 0xe ;  /* 0x0000000e0808789a */ /* 0x000fe20008000000 */
[----:B------:R-:W-:Y:S01]  /*1af0*/  IMAD R130, R24, 0x2, R129 ;  /* 0x0000000218827824 */ /* 0x000fe200078e0281 */
[----:B------:R-:W-:Y:S01]  /*1b00*/  LOP3.LUT R13, R11, 0x30, R0, 0xf8, !PT ;  /* 0x000000300b0d7812 */ /* 0x000fe200078ef800 */
[----:B------:R-:W-:Y:S01]  /*1b10*/  IMAD R11, R10, UR11, RZ ;  /* 0x0000000b0a0b7c24 */ /* 0x000fe2000f8e02ff */
[----:B------:R-:W-:Y:S01]  /*1b20*/  SHF.R.S32.HI R10, RZ, 0x1f, R9 ;  /* 0x0000001fff0a7819 */ /* 0x000fe20000011409 */
[----:B-1----:R-:W-:Y:S01]  /*1b30*/  IMAD R138, R138, UR16, RZ ;  /* 0x000000108a8a7c24 */ /* 0x002fe2000f8e02ff */
[----:B------:R-:W-:Y:S01]  /*1b40*/  SGXT.U32 R0, R12, 0x1 ;  /* 0x000000010c00781a */ /* 0x000fe20000000000 */
[----:B------:R-:W-:Y:S01]  /*1b50*/  IMAD R229, R24, 0x2, R130 ;  /* 0x0000000218e57824 */ /* 0x000fe200078e0282 */
[----:B------:R-:W-:Y:S01]  /*1b60*/  SHF.R.S32.HI R12, RZ, 0x1f, R11 ;  /* 0x0000001fff0c7819 */ /* 0x000fe2000001140b */
[-C--:B------:R-:W-:Y:S01]  /*1b70*/  IMAD R2, R2, R24.reuse, RZ ;  /* 0x0000001802027224 */ /* 0x080fe200078e02ff */
[--C-:B------:R-:W-:Y:S01]  /*1b80*/  IADD3 R125, P0, P1, R9, UR6, R138.reuse ;  /* 0x00000006097d7c10 */ /* 0x100fe2000f91e08a */
[----:B------:R-:W-:Y:S01]  /*1b90*/  IMAD R233, R24, 0x2, R229 ;  /* 0x0000000218e97824 */ /* 0x000fe200078e02e5 */
[----:B------:R-:W-:Y:S01]  /*1ba0*/  SHF.R.S32.HI R127, RZ, 0x1f, R138 ;  /* 0x0000001fff7f7819 */ /* 0x000fe2000001148a */
[-C--:B------:R-:W-:Y:S01]  /*1bb0*/  IMAD R88, R88, R24.reuse, RZ ;  /* 0x0000001858587224 */ /* 0x080fe200078e02ff */
[----:B--2---:R-:W-:Y:S01]  /*1bc0*/  IADD3 R20, P2, P3, R11, UR10, R20 ;  /* 0x0000000a0b147c10 */ /* 0x004fe2000fb5e014 */
[-C--:B------:R-:W-:Y:S01]  /*1bd0*/  IMAD R11, R4, R24.reuse, RZ ;  /* 0x00000018040b7224 */ /* 0x080fe200078e02ff */
[----:B------:R-:W-:Y:S01]  /*1be0*/  IADD3.X R127, R10, UR7, R127, P0, P1 ;  /* 0x000000070a7f7c10 */ /* 0x000fe200087e247f */
[-C--:B------:R-:W-:Y:S01]  /*1bf0*/  IMAD R10, R3, R24.reuse, RZ ;  /* 0x00000018030a7224 */ /* 0x080fe200078e02ff */
[----:B------:R-:W-:Y:S01]  /*1c00*/  IADD3.X R22, R12, UR4, R21, P2, P3 ;  /* 0x000000040c167c10 */ /* 0x000fe200097e6415 */
[----:B------:R-:W-:Y:S01]  /*1c10*/  IMAD R12, R5, R24, RZ ;  /* 0x00000018050c7224 */ /* 0x000fe200078e02ff */
[----:B------:R-:W-:Y:S01]  /*1c20*/  LOP3.LUT R0, R15, R0, RZ, 0xfc, !PT ;  /* 0x000000000f007212 */ /* 0x000fe200078efcff */
[----:B------:R-:W-:Y:S01]  /*1c30*/  IMAD R235, R24, 0x2, R233 ;  /* 0x0000000218eb7824 */ /* 0x000fe200078e02e9 */
[----:B------:R-:W-:Y:S01]  /*1c40*/  IADD3 R7, P1, R10, R20, RZ ;  /* 0x000000140a077210 */ /* 0x000fe20007f3e0ff */
[----:B------:R-:W-:Y:S01]  /*1c50*/  IMAD R15, R8, R24, RZ ;  /* 0x00000018080f7224 */ /* 0x000fe200078e02ff */
[----:B------:R-:W-:Y:S01]  /*1c60*/  LOP3.LUT R126, R13, R126, RZ, 0xfc, !PT ;  /* 0x0000007e0d7e7212 */ /* 0x000fe200078efcff */
[----:B------:R-:W-:Y:S01]  /*1c70*/  IMAD R237, R24, 0x2, R235 ;  /* 0x0000000218ed7824 */ /* 0x000fe200078e02eb */
[----:B------:R-:W-:Y:S01]  /*1c80*/  IADD3 R8, P2, R11, R20, RZ ;  /* 0x000000140b087210 */ /* 0x000fe20007f5e0ff */
[----:B------:R-:W-:Y:S01]  /*1c90*/  IMAD R13, R6, R24, RZ ;  /* 0x00000018060d7224 */ /* 0x000fe200078e02ff */
[-C--:B------:R-:W-:Y:S01]  /*1ca0*/  IADD3 R16, P3, R12, R20.reuse, RZ ;  /* 0x000000140c107210 */ /* 0x080fe20007f7e0ff */
[----:B------:R-:W-:Y:S01]  /*1cb0*/  STL [R1+0x14], R7 ;  /* 0x0000140701007387 */ /* 0x000fe20000100800 */
[CC--:B------:R-:W-:Y:S01]  /*1cc0*/  IADD3 R128, P5, R129.reuse, R20.reuse, RZ ;  /* 0x0000001481807210 */ /* 0x0c0fe20007fbe0ff */
[----:B------:R-:W-:Y:S01]  /*1cd0*/  IMAD R239, R24, 0x2, R237 ;  /* 0x0000000218ef7824 */ /* 0x000fe200078e02ed */
[----:B------:R-:W-:Y:S01]  /*1ce0*/  IADD3 R227, P6, R130, R20, RZ ;  /* 0x0000001482e37210 */ /* 0x000fe20007fde0ff */
[----:B------:R0:W-:Y:S01]  /*1cf0*/  STL [R1+0x54], R8 ;  /* 0x0000540801007387 */ /* 0x0001e20000100800 */
[----:B------:R-:W-:Y:S01]  /*1d00*/  LEA.HI.X.SX32 R129, R129, R22, 0x1, P5 ;  /* 0x0000001681817211 */ /* 0x000fe200028f0eff */
[----:B------:R-:W-:Y:S01]  /*1d10*/  IMAD R243, R24, 0x4, R239 ;  /* 0x0000000418f37824 */ /* 0x000fe200078e02ef */
[----:B------:R-:W-:Y:S01]  /*1d20*/  IADD3 R242, P0, R2, R20, RZ ;  /* 0x0000001402f27210 */ /* 0x000fe20007f1e0ff */
[----:B------:R1:W-:Y:S01]  /*1d30*/  STL [R1+0x94], R16 ;  /* 0x0000941001007387 */ /* 0x0003e20000100800 */
[-C--:B------:R-:W-:Y:S01]  /*1d40*/  LEA.HI.X.SX32 R130, R130, R22.reuse, 0x1, P6 ;  /* 0x0000001682827211 */ /* 0x080fe200030f0eff */
[----:B------:R-:W-:Y:S01]  /*1d50*/  IMAD R245, R24, 0x2, R243 ;  /* 0x0000000218f57824 */ /* 0x000fe200078e02f3 */
[----:B------:R-:W-:Y:S01]  /*1d60*/  LEA.HI.X.SX32 R241, R2, R22, 0x1, P0 ;  /* 0x0000001602f17211 */ /* 0x000fe200000f0eff */
[----:B------:R-:W-:Y:S01]  /*1d70*/  IMAD R122, R139, 0x29, RZ ;  /* 0x000000298b7a7824 */ /* 0x000fe200078e02ff */
[-C--:B------:R-:W-:Y:S01]  /*1d80*/  IADD3 R18, P0, R88, R20.reuse, RZ ;  /* 0x0000001458127210 */ /* 0x080fe20007f1e0ff */
[----:B------:R-:W-:Y:S01]  /*1d90*/  IMAD R247, R24, 0x2, R245 ;  /* 0x0000000218f77824 */ /* 0x000fe200078e02f5 */
[----:B0-----:R-:W-:Y:S01]  /*1da0*/  IADD3 R8, P4, R13, R20, RZ ;  /* 0x000000140d087210 */ /* 0x001fe20007f9e0ff */
[----:B------:R-:W-:Y:S01]  /*1db0*/  IMAD R90, R139, 0x36, RZ ;  /* 0x000000368b5a7824 */ /* 0x000fe200078e02ff */
[----:B------:R-:W-:Y:S01]  /*1dc0*/  LEA.HI.X.SX32 R17, R10, R22, 0x1, P1 ;  /* 0x000000160a117211 */ /* 0x000fe200008f0eff */
[----:B------:R-:W-:Y:S01]  /*1dd0*/  IMAD R249, R24, 0x2, R247 ;  /* 0x0000000218f97824 */ /* 0x000fe200078e02f7 */
[-C--:B-1----:R-:W-:Y:S01]  /*1de0*/  IADD3 R16, P5, R14, R20.reuse, RZ ;  /* 0x000000140e107210 */ /* 0x082fe20007fbe0ff */
[----:B------:R-:W-:Y:S01]  /*1df0*/  STL [R1+0xd4], R8 ;  /* 0x0000d40801007387 */ /* 0x000fe20000100800 */
[C---:B------:R-:W-:Y:S01]  /*1e00*/  IADD3 R231, P1, R229.reuse, R20, RZ ;  /* 0x00000014e5e77210 */ /* 0x040fe20007f3e0ff */
[C---:B------:R-:W-:Y:S01]  /*1e10*/  IMAD R251, R24.reuse, 0x2, R249 ;  /* 0x0000000218fb7824 */ /* 0x040fe200078e02f9 */
[----:B------:R-:W-:Y:S01]  /*1e20*/  UIADD3 UR10, UP0, UR20, 0x2, URZ ;  /* 0x00000002140a7890 */ /* 0x000fe2000ff1e03f */
[----:B------:R0:W-:Y:S01]  /*1e30*/  STL [R1+0x114], R16 ;  /* 0x0001141001007387 */ /* 0x0001e20000100800 */
[----:B------:R-:W-:Y:S01]  /*1e40*/  LEA.HI.X.SX32 R229, R229, R22, 0x1, P1 ;  /* 0x00000016e5e57211 */ /* 0x000fe200008f0eff */
[C---:B------:R-:W-:Y:S01]  /*1e50*/  IMAD R9, R24.reuse, 0x2, R251 ;  /* 0x0000000218097824 */ /* 0x040fe200078e02fb */
[----:B------:R-:W-:Y:S01]  /*1e60*/  IADD3 R238, P1, R237, R20, RZ ;  /* 0x00000014edee7210 */ /* 0x000fe20007f3e0ff */
[----:B------:R-:W-:Y:S01]  /*1e70*/  IMAD R92, R139, 0x37, RZ ;  /* 0x000000378b5c7824 */ /* 0x000fe200078e02ff */
[----:B------:R-:W-:Y:S01]  /*1e80*/  UMOV UR4, URZ ;  /* 0x0000003f00047c82 */ /* 0x000fe20008000000 */
[C---:B------:R-:W-:Y:S01]  /*1e90*/  IMAD R3, R24.reuse, 0x2, R9 ;  /* 0x0000000218037824 */ /* 0x040fe200078e0209 */
[----:B------:R-:W-:Y:S01]  /*1ea0*/  LEA.HI.X.SX32 R237, R237, R22, 0x1, P1 ;  /* 0x00000016eded7211 */ /* 0x000fe200008f0eff */
[----:B------:R-:W-:Y:S01]  /*1eb0*/  IMAD R94, R139, 0x38, RZ ;  /* 0x000000388b5e7824 */ /* 0x000fe200078e02ff */
[-C--:B------:R-:W-:Y:S01]  /*1ec0*/  IADD3 R246, P1, R245, R20.reuse, RZ ;  /* 0x00000014f5f67210 */ /* 0x080fe20007f3e0ff */
[C---:B------:R-:W-:Y:S01]  /*1ed0*/  IMAD R4, R24.reuse, 0x4, R3 ;  /* 0x0000000418047824 */ /* 0x040fe200078e0203 */
[----:B0-----:R-:W-:Y:S01]  /*1ee0*/  IADD3 R16, P6, R15, R20, RZ ;  /* 0x000000140f107210 */ /* 0x001fe20007fde0ff */
[----:B------:R-:W-:Y:S01]  /*1ef0*/  IMAD R96, R139, 0x39, RZ ;  /* 0x000000398b607824 */ /* 0x000fe200078e02ff */
[----:B------:R-:W-:Y:S01]  /*1f00*/  LEA.HI.X.SX32 R245, R245, R22, 0x1, P1 ;  /* 0x00000016f5f57211 */ /* 0x000fe200008f0eff */
[----:B------:R-:W-:Y:S01]  /*1f10*/  IMAD R5, R24, 0x2, R4 ;  /* 0x0000000218057824 */ /* 0x000fe200078e0204 */
[----:B------:R-:W-:Y:S01]  /*1f20*/  IADD3 R252, P1, R251, R20, RZ ;  /* 0x00000014fbfc7210 */ /* 0x000fe20007f3e0ff */
[----:B------:R0:W-:Y:S01]  /*1f30*/  STL [R1+0x154], R16 ;  /* 0x0001541001007387 */ /* 0x0001e20000100800 */
[----:B------:R-:W-:Y:S01]  /*1f40*/  IMAD R98, R139, 0x3a, RZ ;  /* 0x0000003a8b627824 */ /* 0x000fe200078e02ff */
[----:B------:R-:W-:Y:S01]  /*1f50*/  UIADD3.X UR4, UR4, 0x40000040, URZ, UP0, !UPT ;  /* 0x4000004004047890 */ /* 0x000fe200087fe43f */
[----:B------:R-:W-:Y:S01]  /*1f60*/  LEA.HI.X.SX32 R251, R251, R22, 0x1, P1 ;  /* 0x00000016fbfb7211 */ /* 0x000fe200008f0eff */
[----:B------:R-:W-:Y:S01]  /*1f70*/  STL [R1+0x194], R18 ;  /* 0x0001941201007387 */ /* 0x000fe20000100800 */
[----:B------:R-:W-:Y:S01]  /*1f80*/  IADD3 R23, P1, R4, R20, RZ ;  /* 0x0000001404177210 */ /* 0x000fe20007f3e0ff */
[----:B------:R-:W-:Y:S01]  /*1f90*/  IMAD R6, R24, 0x2, R5 ;  /* 0x0000000218067824 */ /* 0x000fe200078e0205 */
[----:B------:R-:W-:Y:S01]  /*1fa0*/  UIADD3 UR14, UP0, UR8, 0x2, URZ ;  /* 0x00000002080e7890 */ /* 0x000fe2000ff1e03f */
[----:B------:R-:W-:Y:S01]  /*1fb0*/  STL [R1+0x10], R17 ;  /* 0x0000101101007387 */ /* 0x000fe20000100800 */
[-C--:B------:R-:W-:Y:S01]  /*1fc0*/  LEA.HI.X.SX32 R4, R4, R22.reuse, 0x1, P1 ;  /* 0x0000001604047211 */ /* 0x080fe200008f0eff */
[----:B------:R-:W-:Y:S01]  /*1fd0*/  IMAD R7, R24, 0x2, R6 ;  /* 0x0000000218077824 */ /* 0x000fe200078e0206 */
[-C--:B0-----:R-:W-:Y:S01]  /*1fe0*/  LEA.HI.X.SX32 R16, R11, R22.reuse, 0x1, P2 ;  /* 0x000000160b107211 */ /* 0x081fe200010f0eff */
[----:B------:R-:W-:Y:S01]  /*1ff0*/  IMAD R100, R139, 0x3b, RZ ;  /* 0x0000003b8b647824 */ /* 0x000fe200078e02ff */
[-C--:B------:R-:W-:Y:S01]  /*2000*/  LEA.HI.X.SX32 R11, R12, R22.reuse, 0x1, P3 ;  /* 0x000000160c0b7211 */ /* 0x080fe200018f0eff */
[C---:B------:R-:W-:Y:S01]  /*2010*/  IMAD R8, R24.reuse, 0x2, R7 ;  /* 0x0000000218087824 */ /* 0x040fe200078e0207 */
[----:B------:R-:W-:Y:S01]  /*2020*/  LEA.HI.X.SX32 R12, R13, R22, 0x1, P4 ;  /* 0x000000160d0c7211 */ /* 0x000fe200020f0eff */
[----:B------:R-:W-:Y:S01]  /*2030*/  STL [R1+0x50], R16 ;  /* 0x0000501001007387 */ /* 0x000fe20000100800 */
[C---:B------:R-:W-:Y:S01]  /*2040*/  IADD3 R234, P2, R233.reuse, R20, RZ ;  /* 0x00000014e9ea7210 */ /* 0x040fe20007f5e0ff */
[----:B------:R-:W-:Y:S01]  /*2050*/  IMAD R2, R24, 0x2, R8 ;  /* 0x0000000218027824 */ /* 0x000fe200078e0208 */
[-C--:B------:R-:W-:Y:S01]  /*2060*/  LEA.HI.X.SX32 R13, R14, R22.reuse, 0x1, P5 ;  /* 0x000000160e0d7211 */ /* 0x080fe200028f0eff */
[----:B------:R0:W-:Y:S01]  /*2070*/  STL [R1+0x90], R11 ;  /* 0x0000900b01007387 */ /* 0x0001e20000100800 */
[----:B------:R-:W-:Y:S01]  /*2080*/  LEA.HI.X.SX32 R233, R233, R22, 0x1, P2 ;  /* 0x00000016e9e97211 */ /* 0x000fe200010f0eff */
[C---:B------:R-:W-:Y:S01]  /*2090*/  IMAD R10, R24.reuse, 0x2, R2 ;  /* 0x00000002180a7824 */ /* 0x040fe200078e0202 */
[----:B------:R-:W-:Y:S01]  /*20a0*/  IADD3 R240, P2, R239, R20, RZ ;  /* 0x00000014eff07210 */ /* 0x000fe20007f5e0ff */
[----:B------:R1:W-:Y:S01]  /*20b0*/  STL [R1+0xd0], R12 ;  /* 0x0000d00c01007387 */ /* 0x0003e20000100800 */
[----:B------:R-:W-:Y:S01]  /*20c0*/  IMAD R102, R139, 0x3c, RZ ;  /* 0x0000003c8b667824 */ /* 0x000fe200078e02ff */
[----:B------:R-:W-:Y:S01]  /*20d0*/  UMOV UR7, URZ ;  /* 0x0000003f00077c82 */ /* 0x000fe20008000000 */
[----:B------:R-:W-:Y:S01]  /*20e0*/  LEA.HI.X.SX32 R239, R239, R22, 0x1, P2 ;  /* 0x00000016efef7211 */ /* 0x000fe200010f0eff */
[----:B------:R2:W-:Y:S01]  /*20f0*/  STL [R1+0x110], R13 ;  /* 0x0001100d01007387 */ /* 0x0005e20000100800 */
[----:B------:R-:W-:Y:S01]  /*2100*/  IADD3 R248, P2, R247, R20, RZ ;  /* 0x00000014f7f87210 */ /* 0x000fe20007f5e0ff */
[----:B0-----:R-:W-:Y:S01]  /*2110*/  IMAD R11, R24, 0x4, R10 ;  /* 0x00000004180b7824 */ /* 0x001fe200078e020a */
[----:B------:R-:W-:Y:S01]  /*2120*/  UMOV UR13, 0x7fffffdf ;  /* 0x7fffffdf000d7882 */ /* 0x000fe20000000000 */
[----:B------:R-:W-:Y:S01]  /*2130*/  IMAD R104, R139, 0x3d, RZ ;  /* 0x0000003d8b687824 */ /* 0x000fe200078e02ff */
[-C--:B------:R-:W-:Y:S01]  /*2140*/  LEA.HI.X.SX32 R247, R247, R22.reuse, 0x1, P2 ;  /* 0x00000016f7f77211 */ /* 0x080fe200010f0eff */
[----:B------:R-:W-:Y:S01]  /*2150*/  IMAD R106, R139, 0x3e, RZ ;  /* 0x0000003e8b6a7824 */ /* 0x000fe200078e02ff */
[----:B-1----:R-:W-:Y:S01]  /*2160*/  LEA.HI.X.SX32 R12, R15, R22, 0x1, P6 ;  /* 0x000000160f0c7211 */ /* 0x002fe200030f0eff */
[----:B------:R-:W-:Y:S01]  /*2170*/  IMAD R108, R139, 0x3f, RZ ;  /* 0x0000003f8b6c7824 */ /* 0x000fe200078e02ff */
[----:B------:R-:W-:Y:S01]  /*2180*/  IADD3 R19, P2, R9, R20, RZ ;  /* 0x0000001409137210 */ /* 0x000fe20007f5e0ff */
[----:B------:R-:W-:Y:S01]  /*2190*/  UMOV UR9, URZ ;  /* 0x0000003f00097c82 */ /* 0x000fe20008000000 */
[----:B--2---:R-:W-:Y:S01]  /*21a0*/  LEA.HI.X.SX32 R13, R88, R22, 0x1, P0 ;  /* 0x00000016580d7211 */ /* 0x004fe200000f0eff */
[----:B------:R0:W-:Y:S01]  /*21b0*/  STL [R1+0x150], R12 ;  /* 0x0001500c01007387 */ /* 0x0001e20000100800 */
[----:B------:R-:W-:Y:S01]  /*21c0*/  IADD3 R236, P0, R235, R20, RZ ;  /* 0x00000014ebec7210 */ /* 0x000fe20007f1e0ff */
[----:B------:R-:W-:Y:S01]  /*21d0*/  IMAD R88, R139, 0x35, RZ ;  /* 0x000000358b587824 */ /* 0x000fe200078e02ff */
[-C--:B------:R-:W-:Y:S01]  /*21e0*/  LEA.HI.X.SX32 R21, R9, R22.reuse, 0x1, P2 ;  /* 0x0000001609157211 */ /* 0x080fe200010f0eff */
[----:B------:R1:W-:Y:S01]  /*21f0*/  STL [R1+0x190], R13 ;  /* 0x0001900d01007387 */ /* 0x0003e20000100800 */
[----:B------:R-:W-:Y:S01]  /*2200*/  LEA.HI.X.SX32 R235, R235, R22, 0x1, P0 ;  /* 0x00000016ebeb7211 */ /* 0x000fe200000f0eff */
[----:B------:R-:W-:Y:S01]  /*2210*/  UIADD3.X UR15, UR7, 0x40000040, URZ, UP0, !UPT ;  /* 0x40000040070f7890 */ /* 0x000fe200087fe43f */
[C---:B------:R-:W-:Y:S01]  /*2220*/  IADD3 R244, P0, R243.reuse, R20, RZ ;  /* 0x00000014f3f47210 */ /* 0x040fe20007f1e0ff */
[----:B------:R2:W-:Y:S01]  /*2230*/  STL [R1+0x4], R19 ;  /* 0x0000041301007387 */ /* 0x0005e20000100800 */
[----:B------:R-:W-:Y:S01]  /*2240*/  CS2R R26, SRZ ;  /* 0x00000000001a7805 */ /* 0x000fe2000001ff00 */
[C---:B0-----:R-:W-:Y:S01]  /*2250*/  IMAD R12, R24.reuse, 0x2, R11 ;  /* 0x00000002180c7824 */ /* 0x041fe200078e020b */
[----:B------:R-:W-:Y:S01]  /*2260*/  LEA.HI.X.SX32 R243, R243, R22, 0x1, P0 ;  /* 0x00000016f3f37211 */ /* 0x000fe200000f0eff */
[----:B------:R0:W-:Y:S01]  /*2270*/  STL [R1], R21 ;  /* 0x0000001501007387 */ /* 0x0001e20000100800 */
[----:B------:R-:W-:Y:S01]  /*2280*/  IADD3 R250, P0, R249, R20, RZ ;  /* 0x00000014f9fa7210 */ /* 0x000fe20007f1e0ff */
[----:B-1----:R-:W-:Y:S01]  /*2290*/  IMAD R13, R24, 0x2, R12 ;  /* 0x00000002180d7824 */ /* 0x002fe200078e020c */
[----:B------:R-:W-:-:S02]  /*22a0*/  CS2R R28, SRZ ;  /* 0x00000000001c7805 */ /* 0x000fc4000001ff00 */
[----:B------:R-:W-:Y:S02]  /*22b0*/  CS2R R30, SRZ ;  /* 0x00000000001e7805 */ /* 0x000fe4000001ff00 */
[----:B------:R-:W-:Y:S01]  /*22c0*/  LEA.HI.X.SX32 R249, R249, R22, 0x1, P0 ;  /* 0x00000016f9f97211 */ /* 0x000fe200000f0eff */
[C---:B------:R-:W-:Y:S01]  /*22d0*/  IMAD R14, R24.reuse, 0x2, R13 ;  /* 0x00000002180e7824 */ /* 0x040fe200078e020d */
[-C--:B--2---:R-:W-:Y:S02]  /*22e0*/  IADD3 R19, P0, R3, R20.reuse, RZ ;  /* 0x0000001403137210 */ /* 0x084fe40007f1e0ff */
[----:B------:R-:W-:Y:S02]  /*22f0*/  CS2R R32, SRZ ;  /* 0x0000000000207805 */ /* 0x000fe4000001ff00 */
[----:B------:R-:W-:Y:S02]  /*2300*/  CS2R R34, SRZ ;  /* 0x0000000000227805 */ /* 0x000fe4000001ff00 */
[----:B0-----:R-:W-:Y:S01]  /*2310*/  IADD3 R21, P2, R5, R20, RZ ;  /* 0x0000001405157210 */ /* 0x001fe20007f5e0ff */
[C---:B------:R-:W-:Y:S01]  /*2320*/  IMAD R15, R24.reuse, 0x2, R14 ;  /* 0x00000002180f7824 */ /* 0x040fe200078e020e */
[-C--:B------:R-:W-:Y:S01]  /*2330*/  LEA.HI.X.SX32 R3, R3, R22.reuse, 0x1, P0 ;  /* 0x0000001603037211 */ /* 0x080fe200000f0eff */
[----:B------:R-:W-:Y:S01]  /*2340*/  STL [R1+0xc], R19 ;  /* 0x00000c1301007387 */ /* 0x000fe20000100800 */
[----:B------:R-:W-:Y:S01]  /*2350*/  LEA.HI.X.SX32 R5, R5, R22, 0x1, P2 ;  /* 0x0000001605057211 */ /* 0x000fe200010f0eff */
[C---:B------:R-:W-:Y:S01]  /*2360*/  IMAD R16, R24.reuse, 0x2, R15 ;  /* 0x0000000218107824 */ /* 0x040fe200078e020f */
[----:B------:R-:W-:Y:S01]  /*2370*/  CS2R R36, SRZ ;  /* 0x0000000000247805 */ /* 0x000fe2000001ff00 */
[----:B------:R-:W-:Y:S01]  /*2380*/  STL [R1+0x1c], R23 ;  /* 0x00001c1701007387 */ /* 0x000fe20000100800 */
[----:B------:R-:W-:Y:S01]  /*2390*/  CS2R R38, SRZ ;  /* 0x0000000000267805 */ /* 0x000fe2000001ff00 */
[C---:B------:R-:W-:Y:S01]  /*23a0*/  IMAD R17, R24.reuse, 0x2, R16 ;  /* 0x0000000218117824 */ /* 0x040fe200078e0210 */
[----:B------:R-:W-:Y:S01]  /*23b0*/  CS2R R40, SRZ ;  /* 0x0000000000287805 */ /* 0x000fe2000001ff00 */
[----:B------:R0:W-:Y:S01]  /*23c0*/  STL [R1+0x24], R21 ;  /* 0x0000241501007387 */ /* 0x0001e20000100800 */
[----:B------:R-:W-:Y:S01]  /*23d0*/  CS2R R42, SRZ ;  /* 0x00000000002a7805 */ /* 0x000fe2000001ff00 */
[C---:B------:R-:W-:Y:S01]  /*23e0*/  IMAD R18, R24.reuse, 0x4, R17 ;  /* 0x0000000418127824 */ /* 0x040fe200078e0211 */
[----:B------:R-:W-:Y:S01]  /*23f0*/  CS2R R44, SRZ ;  /* 0x00000000002c7805 */ /* 0x000fe2000001ff00 */
[----:B------:R1:W-:Y:S01]  /*2400*/  STL [R1+0x8], R3 ;  /* 0x0000080301007387 */ /* 0x0003e20000100800 */
[----:B------:R-:W-:Y:S01]  /*2410*/  CS2R R46, SRZ ;  /* 0x00000000002e7805 */ /* 0x000fe2000001ff00 */
[----:B------:R-:W-:Y:S01]  /*2420*/  IMAD R9, R24, 0x2, R18 ;  /* 0x0000000218097824 */ /* 0x000fe200078e0212 */
[----:B------:R-:W-:Y:S01]  /*2430*/  CS2R R48, SRZ ;  /* 0x0000000000307805 */ /* 0x000fe2000001ff00 */
[----:B------:R2:W-:Y:S01]  /*2440*/  STL [R1+0x18], R4 ;  /* 0x0000180401007387 */ /* 0x0005e20000100800 */
[----:B------:R-:W-:-:S02]  /*2450*/  CS2R R50, SRZ ;  /* 0x0000000000327805 */ /* 0x000fc4000001ff00 */
[-C--:B0-----:R-:W-:Y:S01]  /*2460*/  IADD3 R21, P2, R8, R20.reuse, RZ ;  /* 0x0000001408157210 */ /* 0x081fe20007f5e0ff */
[C---:B------:R-:W-:Y:S01]  /*2470*/  IMAD R19, R24.reuse, 0x2, R9 ;  /* 0x0000000218137824 */ /* 0x040fe200078e0209 */
[----:B------:R0:W-:Y:S01]  /*2480*/  STL [R1+0x20], R5 ;  /* 0x0000200501007387 */ /* 0x0001e20000100800 */
[----:B------:R-:W-:Y:S02]  /*2490*/  CS2R R52, SRZ ;  /* 0x0000000000347805 */ /* 0x000fe4000001ff00 */
[----:B------:R-:W-:Y:S01]  /*24a0*/  CS2R R54, SRZ ;  /* 0x0000000000367805 */ /* 0x000fe2000001ff00 */
[----:B-1----:R-:W-:Y:S01]  /*24b0*/  IMAD R3, R24, 0x2, R19 ;  /* 0x0000000218037824 */ /* 0x002fe200078e0213 */
[----:B------:R-:W-:Y:S02]  /*24c0*/  CS2R R56, SRZ ;  /* 0x0000000000387805 */ /* 0x000fe4000001ff00 */
[----:B------:R-:W-:Y:S02]  /*24d0*/  CS2R R58, SRZ ;  /* 0x00000000003a7805 */ /* 0x000fe4000001ff00 */
[----:B--2---:R-:W-:-:S02]  /*24e0*/  IADD3 R4, P0, R6, R20, RZ ;  /* 0x0000001406047210 */ /* 0x004fc40007f1e0ff */
[----:B------:R-:W-:Y:S02]  /*24f0*/  CS2R R60, SRZ ;  /* 0x00000000003c7805 */ /* 0x000fe4000001ff00 */
[----:B------:R-:W-:Y:S02]  /*2500*/  CS2R R62, SRZ ;  /* 0x00000000003e7805 */ /* 0x000fe4000001ff00 */
[----:B------:R-:W-:Y:S02]  /*2510*/  CS2R R64, SRZ ;  /* 0x0000000000407805 */ /* 0x000fe4000001ff00 */
[----:B0-----:R-:W-:Y:S01]  /*2520*/  IADD3 R5, P1, R7, R20, RZ ;  /* 0x0000001407057210 */ /* 0x001fe20007f3e0ff */
[----:B------:R0:W-:Y:S01]  /*2530*/  STL [R1+0x2c], R4 ;  /* 0x00002c0401007387 */ /* 0x0001e20000100800 */
[----:B------:R-:W-:Y:S02]  /*2540*/  CS2R R66, SRZ ;  /* 0x0000000000427805 */ /* 0x000fe4000001ff00 */
[----:B------:R-:W-:-:S02]  /*2550*/  CS2R R68, SRZ ;  /* 0x0000000000447805 */ /* 0x000fc4000001ff00 */
[----:B------:R-:W-:Y:S01]  /*2560*/  CS2R R70, SRZ ;  /* 0x0000000000467805 */ /* 0x000fe2000001ff00 */
[----:B------:R1:W-:Y:S01]  /*2570*/  STL [R1+0x34], R5 ;  /* 0x0000340501007387 */ /* 0x0003e20000100800 */
[----:B------:R-:W-:Y:S02]  /*2580*/  CS2R R72, SRZ ;  /* 0x0000000000487805 */ /* 0x000fe4000001ff00 */
[----:B------:R-:W-:Y:S02]  /*2590*/  CS2R R74, SRZ ;  /* 0x00000000004a7805 */ /* 0x000fe4000001ff00 */
[----:B------:R-:W-:Y:S01]  /*25a0*/  CS2R R76, SRZ ;  /* 0x00000000004c7805 */ /* 0x000fe2000001ff00 */
[----:B------:R-:W-:Y:S01]  /*25b0*/  STL [R1+0x3c], R21 ;  /* 0x00003c1501007387 */ /* 0x000fe20000100800 */
[----:B------:R-:W-:Y:S01]  /*25c0*/  CS2R R78, SRZ ;  /* 0x00000000004e7805 */ /* 0x000fe2000001ff00 */
[----:B0-----:R-:W-:Y:S01]  /*25d0*/  IMAD R4, R24, 0x2, R3 ;  /* 0x0000000218047824 */ /* 0x001fe200078e0203 */
[----:B------:R-:W-:-:S02]  /*25e0*/  CS2R R80, SRZ ;  /* 0x0000000000507805 */ /* 0x000fc4000001ff00 */
[----:B------:R-:W-:Y:S02]  /*25f0*/  CS2R R82, SRZ ;  /* 0x0000000000527805 */ /* 0x000fe4000001ff00 */
[----:B------:R-:W-:Y:S02]  /*2600*/  CS2R R84, SRZ ;  /* 0x0000000000547805 */ /* 0x000fe4000001ff00 */
[-C--:B-1----:R-:W-:Y:S02]  /*2610*/  LEA.HI.X.SX32 R5, R6, R22.reuse, 0x1, P0 ;  /* 0x0000001606057211 */ /* 0x082fe400000f0eff */
[----:B------:R-:W-:Y:S02]  /*2620*/  CS2R R86, SRZ ;  /* 0x0000000000567805 */ /* 0x000fe4000001ff00 */
[-C--:B------:R-:W-:Y:S01]  /*2630*/  LEA.HI.X.SX32 R6, R7, R22.reuse, 0x1, P1 ;  /* 0x0000001607067211 */ /* 0x080fe200008f0eff */
[----:B------:R-:W-:Y:S01]  /*2640*/  UIADD3.64 UR18, UR8, -UR12, URZ ;  /* 0x8000000c08127297 */ /* 0x000fe2000fffe03f */
[----:B------:R-:W-:Y:S01]  /*2650*/  LEA.HI.X.SX32 R7, R8, R22, 0x1, P2 ;  /* 0x0000001608077211 */ /* 0x000fe200010f0eff */
[----:B------:R0:W-:Y:S01]  /*2660*/  STL [R1+0x28], R5 ;  /* 0x0000280501007387 */ /* 0x0001e20000100800 */
[----:B------:R-:W-:Y:S01]  /*2670*/  IADD3 R8, P1, R10, R20, RZ ;  /* 0x000000140a087210 */ /* 0x000fe20007f3e0ff */
[----:B------:R-:W-:Y:S01]  /*2680*/  UMOV UR12, UR10 ;  /* 0x0000000a000c7c82 */ /* 0x000fe20008000000 */
[----:B------:R-:W-:Y:S01]  /*2690*/  UMOV UR13, UR4 ;  /* 0x00000004000d7c82 */ /* 0x000fe20008000000 */
[----:B------:R1:W-:Y:S01]  /*26a0*/  STL [R1+0x30], R6 ;  /* 0x0000300601007387 */ /* 0x0003e20000100800 */
[----:B------:R-:W-:Y:S01]  /*26b0*/  UMOV UR5, URZ ;  /* 0x0000003f00057c82 */ /* 0x000fe20008000000 */
[----:B------:R-:W-:Y:S01]  /*26c0*/  UMOV UR6, URZ ;  /* 0x0000003f00067c82 */ /* 0x000fe20008000000 */
[----:B------:R-:W-:Y:S01]  /*26d0*/  UIADD3.64 UR32, UR12, 0x2, URZ ;  /* 0x000000020c207897 */ /* 0x000fe2000fffe03f */
[----:B------:R2:W-:Y:S01]  /*26e0*/  STL [R1+0x38], R7 ;  /* 0x0000380701007387 */ /* 0x0005e20000100800 */
[----:B------:R-:W-:Y:S01]  /*26f0*/  UIADD3.64 UR28, UR12, 0x4, URZ ;  /* 0x000000040c1c7897 */ /* 0x000fe2000fffe03f */
[----:B0-----:R-:W-:Y:S01]  /*2700*/  IMAD R5, R24, 0x2, R4 ;  /* 0x0000000218057824 */ /* 0x001fe200078e0204 */
[----:B------:R-:W-:-:S02]  /*2710*/  UIADD3.64 UR34, UR14, 0x2, URZ ;  /* 0x000000020e227897 */ /* 0x000fc4000fffe03f */
[----:B------:R-:W-:Y:S01]  /*2720*/  UIADD3.64 UR30, UR14, 0x4, URZ ;  /* 0x000000040e1e7897 */ /* 0x000fe2000fffe03f */
[CC--:B-1----:R-:W-:Y:S01]  /*2730*/  IADD3 R6, P0, R2.reuse, R20.reuse, RZ ;  /* 0x0000001402067210 */ /* 0x0c2fe20007f1e0ff */
[----:B------:R-:W-:Y:S01]  /*2740*/  UMOV UR4, URZ ;  /* 0x0000003f00047c82 */ /* 0x000fe20008000000 */
[----:B------:R-:W-:Y:S01]  /*2750*/  ULDC UR10, c[0x0][0x238] ;  /* 0x00008e00000a7ab9 */ /* 0x000fe20000000800 */
[----:B--2---:R-:W-:Y:S02]  /*2760*/  IADD3 R7, P2, R11, R20, RZ ;  /* 0x000000140b077210 */ /* 0x004fe40007f5e0ff */
[----:B------:R0:W-:Y:S01]  /*2770*/  STL [R1+0x44], R6 ;  /* 0x0000440601007387 */ /* 0x0001e20000100800 */
[----:B------:R-:W-:-:S03]  /*2780*/  LEA.HI.X.SX32 R2, R2, R22, 0x1, P0 ;  /* 0x0000001602027211 */ /* 0x000fc600000f0eff */
[----:B------:R1:W-:Y:S04]  /*2790*/  STL [R1+0x4c], R8 ;  /* 0x00004c0801007387 */ /* 0x0003e80000100800 */
[----:B------:R2:W-:Y:S01]  /*27a0*/  STL [R1+0x5c], R7 ;  /* 0x00005c0701007387 */ /* 0x0005e20000100800 */
[----:B0-----:R-:W-:-:S03]  /*27b0*/  IMAD R6, R24, 0x2, R5 ;  /* 0x0000000218067824 */ /* 0x001fc600078e0205 */
[----:B------:R0:W-:Y:S01]  /*27c0*/  STL [R1+0x40], R2 ;  /* 0x0000400201007387 */ /* 0x0001e20000100800 */
[-C--:B-1----:R-:W-:Y:S02]  /*27d0*/  LEA.HI.X.SX32 R8, R11, R22.reuse, 0x1, P2 ;  /* 0x000000160b087211 */ /* 0x082fe400010f0eff */
[----:B--2---:R-:W-:Y:S02]  /*27e0*/  LEA.HI.X.SX32 R7, R10, R22, 0x1, P1 ;  /* 0x000000160a077211 */ /* 0x004fe400008f0eff */
[----:B------:R-:W-:Y:S01]  /*27f0*/  IADD3 R10, P2, R14, R20, RZ ;  /* 0x000000140e0a7210 */ /* 0x000fe20007f5e0ff */
[----:B0-----:R-:W-:Y:S02]  /*2800*/  IMAD R2, R24, 0x4, R6 ;  /* 0x0000000418027824 */ /* 0x001fe400078e0206 */
[----:B------:R0:W-:Y:S01]  /*2810*/  STL [R1+0x48], R7 ;  /* 0x0000480701007387 */ /* 0x0001e20000100800 */
[----:B------:R-:W-:-:S03]  /*2820*/  LEA.HI.X.SX32 R11, R14, R22, 0x1, P2 ;  /* 0x000000160e0b7211 */ /* 0x000fc600010f0eff */
[----:B------:R1:W-:Y:S01]  /*2830*/  STL [R1+0x58], R8 ;  /* 0x0000580801007387 */ /* 0x0003e20000100800 */
[-C--:B0-----:R-:W-:Y:S02]  /*2840*/  IADD3 R7, P0, R12, R20.reuse, RZ ;  /* 0x000000140c077210 */ /* 0x081fe40007f1e0ff */
[----:B-1----:R-:W-:-:S03]  /*2850*/  IADD3 R8, P1, R13, R20, RZ ;  /* 0x000000140d087210 */ /* 0x002fc60007f3e0ff */
[----:B------:R0:W-:Y:S04]  /*2860*/  STL [R1+0x64], R7 ;  /* 0x0000640701007387 */ /* 0x0001e80000100800 */
[----:B------:R1:W-:Y:S04]  /*2870*/  STL [R1+0x6c], R8 ;  /* 0x00006c0801007387 */ /* 0x0003e80000100800 */
[----:B------:R2:W-:Y:S01]  /*2880*/  STL [R1+0x74], R10 ;  /* 0x0000740a01007387 */ /* 0x0005e20000100800 */
[----:B0-----:R-:W-:Y:S01]  /*2890*/  IMAD R7, R24, 0x2, R2 ;  /* 0x0000000218077824 */ /* 0x001fe200078e0202 */
[----:B-1----:R-:W-:-:S02]  /*28a0*/  LEA.HI.X.SX32 R8, R12, R22, 0x1, P0 ;  /* 0x000000160c087211 */ /* 0x002fc400000f0eff */
[----:B------:R-:W-:Y:S02]  /*28b0*/  IADD3 R12, P2, R17, R20, RZ ;  /* 0x00000014110c7210 */ /* 0x000fe40007f5e0ff */
[-C--:B--2---:R-:W-:Y:S01]  /*28c0*/  LEA.HI.X.SX32 R10, R13, R22.reuse, 0x1, P1 ;  /* 0x000000160d0a7211 */ /* 0x084fe200008f0eff */
[----:B------:R0:W-:Y:S01]  /*28d0*/  STL [R1+0x60], R8 ;  /* 0x0000600801007387 */ /* 0x0001e20000100800 */
[----:B------:R-:W-:-:S03]  /*28e0*/  LEA.HI.X.SX32 R13, R17, R22, 0x1, P2 ;  /* 0x00000016110d7211 */ /* 0x000fc600010f0eff */
[----:B------:R1:W-:Y:S04]  /*28f0*/  STL [R1+0x68], R10 ;  /* 0x0000680a01007387 */ /* 0x0003e80000100800 */
[----:B------:R2:W-:Y:S01]  /*2900*/  STL [R1+0x70], R11 ;  /* 0x0000700b01007387 */ /* 0x0005e20000100800 */
[----:B0-----:R-:W-:Y:S01]  /*2910*/  IMAD R8, R24, 0x2, R7 ;  /* 0x0000000218087824 */ /* 0x001fe200078e0207 */
[-C--:B-1----:R-:W-:Y:S02]  /*2920*/  IADD3 R10, P0, R15, R20.reuse, RZ ;  /* 0x000000140f0a7210 */ /* 0x082fe40007f1e0ff */
[----:B--2---:R-:W-:-:S03]  /*2930*/  IADD3 R11, P1, R16, R20, RZ ;  /* 0x00000014100b7210 */ /* 0x004fc60007f3e0ff */
[----:B------:R0:W-:Y:S04]  /*2940*/  STL [R1+0x7c], R10 ;  /* 0x00007c0a01007387 */ /* 0x0001e80000100800 */
[----:B------:R1:W-:Y:S04]  /*2950*/  STL [R1+0x84], R11 ;  /* 0x0000840b01007387 */ /* 0x0003e80000100800 */
[----:B------:R2:W-:Y:S01]  /*2960*/  STL [R1+0x8c], R12 ;  /* 0x00008c0c01007387 */ /* 0x0005e20000100800 */
[----:B0-----:R-:W-:Y:S01]  /*2970*/  IMAD R10, R24, 0x2, R8 ;  /* 0x00000002180a7824 */ /* 0x001fe200078e0208 */
[----:B-1----:R-:W-:-:S02]  /*2980*/  LEA.HI.X.SX32 R11, R15, R22, 0x1, P0 ;  /* 0x000000160f0b7211 */ /* 0x002fc400000f0eff */
[----:B--2---:R-:W-:-:S03]  /*2990*/  LEA.HI.X.SX32 R12, R16, R22, 0x1, P1 ;  /* 0x00000016100c7211 */ /* 0x004fc600008f0eff */
[----:B------:R0:W-:Y:S01]  /*29a0*/  STL [R1+0x78], R11 ;  /* 0x0000780b01007387 */ /* 0x0001e20000100800 */
[-C--:B------:R-:W-:Y:S01]  /*29b0*/  IADD3 R14, P1, R9, R20.reuse, RZ ;  /* 0x00000014090e7210 */ /* 0x080fe20007f3e0ff */
[----:B------:R-:W-:Y:S02]  /*29c0*/  IMAD R16, R139, 0x33, RZ ;  /* 0x000000338b107824 */ /* 0x000fe400078e02ff */
[----:B------:R1:W-:Y:S04]  /*29d0*/  STL [R1+0x80], R12 ;  /* 0x0000800c01007387 */ /* 0x0003e80000100800 */
[----:B------:R2:W-:Y:S01]  /*29e0*/  STL [R1+0x88], R13 ;  /* 0x0000880d01007387 */ /* 0x0005e20000100800 */
[----:B0-----:R-:W-:Y:S01]  /*29f0*/  IMAD R11, R24, 0x2, R10 ;  /* 0x00000002180b7824 */ /* 0x001fe200078e020a */
[----:B-1----:R-:W-:-:S02]  /*2a00*/  IADD3 R12, P0, R18, R20, RZ ;  /* 0x00000014120c7210 */ /* 0x002fc40007f1e0ff */
[----:B--2---:R-:W-:-:S03]  /*2a10*/  IADD3 R13, P2, R19, R20, RZ ;  /* 0x00000014130d7210 */ /* 0x004fc60007f5e0ff */
[----:B------:R0:W-:Y:S01]  /*2a20*/  STL [R1+0x9c], R12 ;  /* 0x00009c0c01007387 */ /* 0x0001e20000100800 */
[----:B------:R-:W-:Y:S01]  /*2a30*/  LEA.HI.X.SX32 R15, R18, R22, 0x1, P0 ;  /* 0x00000016120f7211 */ /* 0x000fe200000f0eff */
[----:B------:R-:W-:Y:S02]  /*2a40*/  IMAD R18, R139, 0x31, RZ ;  /* 0x000000318b127824 */ /* 0x000fe400078e02ff */
[----:B------:R1:W-:Y:S04]  /*2a50*/  STL [R1+0xa4], R14 ;  /* 0x0000a40e01007387 */ /* 0x0003e80000100800 */
[----:B------:R2:W-:Y:S01]  /*2a60*/  STL [R1+0xac], R13 ;  /* 0x0000ac0d01007387 */ /* 0x0005e20000100800 */
[----:B0-----:R-:W-:-:S03]  /*2a70*/  IMAD R12, R24, 0x2, R11 ;  /* 0x00000002180c7824 */ /* 0x001fc600078e020b */
[----:B------:R0:W-:Y:S01]  /*2a80*/  STL [R1+0x98], R15 ;  /* 0x0000980f01007387 */ /* 0x0001e20000100800 */
[-C--:B-1----:R-:W-:Y:S02]  /*2a90*/  LEA.HI.X.SX32 R14, R19, R22.reuse, 0x1, P2 ;  /* 0x00000016130e7211 */ /* 0x082fe400010f0eff */
[----:B--2---:R-:W-:Y:S01]  /*2aa0*/  LEA.HI.X.SX32 R13, R9, R22, 0x1, P1 ;  /* 0x00000016090d7211 */ /* 0x004fe200008f0eff */
[----:B------:R-:W-:Y:S01]  /*2ab0*/  IMAD R9, R24, 0x2, R12 ;  /* 0x0000000218097824 */ /* 0x000fe200078e020c */
[----:B0-----:R-:W-:-:S03]  /*2ac0*/  IADD3 R15, P1, R4, R20, RZ ;  /* 0x00000014040f7210 */ /* 0x001fc60007f3e0ff */
[----:B------:R0:W-:Y:S01]  /*2ad0*/  STL [R1+0xa0], R13 ;  /* 0x0000a00d01007387 */ /* 0x0001e20000100800 */
[----:B------:R-:W-:-:S03]  /*2ae0*/  LEA.HI.X.SX32 R4, R4, R22, 0x1, P1 ;  /* 0x0000001604047211 */ /* 0x000fc600008f0eff */
[----:B------:R1:W-:Y:S01]  /*2af0*/  STL [R1+0xa8], R14 ;  /* 0x0000a80e01007387 */ /* 0x0003e20000100800 */
[-C--:B0-----:R-:W-:Y:S02]  /*2b00*/  IADD3 R13, P0, R3, R20.reuse, RZ ;  /* 0x00000014030d7210 */ /* 0x081fe40007f1e0ff */
[----:B-1----:R-:W-:-:S03]  /*2b10*/  IADD3 R14, P2, R5, R20, RZ ;  /* 0x00000014050e7210 */ /* 0x002fc60007f5e0ff */
[----:B------:R0:W-:Y:S01]  /*2b20*/  STL [R1+0xb4], R13 ;  /* 0x0000b40d01007387 */ /* 0x0001e20000100800 */
[-C--:B------:R-:W-:Y:S02]  /*2b30*/  LEA.HI.X.SX32 R3, R3, R22.reuse, 0x1, P0 ;  /* 0x0000001603037211 */ /* 0x080fe400000f0eff */
[----:B------:R-:W-:Y:S01]  /*2b40*/  LEA.HI.X.SX32 R5, R5, R22, 0x1, P2 ;  /* 0x0000001605057211 */ /* 0x000fe200010f0eff */
[----:B------:R-:W-:Y:S04]  /*2b50*/  STL [R1+0xbc], R15 ;  /* 0x0000bc0f01007387 */ /* 0x000fe80000100800 */
[----:B------:R1:W-:Y:S01]  /*2b60*/  STL [R1+0xc4], R14 ;  /* 0x0000c40e01007387 */ /* 0x0003e20000100800 */
[----:B0-----:R-:W-:-:S03]  /*2b70*/  IMAD R13, R24, 0x4, R9 ;  /* 0x00000004180d7824 */ /* 0x001fc600078e0209 */
[----:B------:R0:W-:Y:S04]  /*2b80*/  STL [R1+0xb0], R3 ;  /* 0x0000b00301007387 */ /* 0x0001e80000100800 */
[----:B------:R2:W-:Y:S01]  /*2b90*/  STL [R1+0xb8], R4 ;  /* 0x0000b80401007387 */ /* 0x0005e20000100800 */
[----:B-1----:R-:W-:-:S03]  /*2ba0*/  IADD3 R14, P1, R2, R20, RZ ;  /* 0x00000014020e7210 */ /* 0x002fc60007f3e0ff */
[----:B------:R1:W-:Y:S01]  /*2bb0*/  STL [R1+0xc0], R5 ;  /* 0x0000c00501007387 */ /* 0x0003e20000100800 */
[----:B0-----:R-:W-:Y:S01]  /*2bc0*/  IMAD R3, R24, 0x2, R13 ;  /* 0x0000000218037824 */ /* 0x001fe200078e020d */
[-C--:B--2---:R-:W-:Y:S02]  /*2bd0*/  IADD3 R4, P0, R6, R20.reuse, RZ ;  /* 0x0000001406047210 */ /* 0x084fe40007f1e0ff */
[----:B-1----:R-:W-:-:S03]  /*2be0*/  IADD3 R5, P2, R7, R20, RZ ;  /* 0x0000001407057210 */ /* 0x002fc60007f5e0ff */
[----:B------:R0:W-:Y:S04]  /*2bf0*/  STL [R1+0xcc], R4 ;  /* 0x0000cc0401007387 */ /* 0x0001e80000100800 */
[----:B------:R1:W-:Y:S04]  /*2c00*/  STL [R1+0xdc], R14 ;  /* 0x0000dc0e01007387 */ /* 0x0003e80000100800 */
[----:B------:R2:W-:Y:S01]  /*2c10*/  STL [R1+0xe4], R5 ;  /* 0x0000e40501007387 */ /* 0x0005e20000100800 */
[----:B0-----:R-:W-:Y:S01]  /*2c20*/  IMAD R4, R24, 0x2, R3 ;  /* 0x0000000218047824 */ /* 0x001fe200078e0203 */
[----:B-1----:R-:W-:-:S02]  /*2c30*/  LEA.HI.X.SX32 R14, R6, R22, 0x1, P0 ;  /* 0x00000016060e7211 */ /* 0x002fc400000f0eff */
[-C--:B------:R-:W-:Y:S02]  /*2c40*/  LEA.HI.X.SX32 R6, R7, R22.reuse, 0x1, P2 ;  /* 0x0000001607067211 */ /* 0x080fe400010f0eff */
[----:B--2---:R-:W-:Y:S01]  /*2c50*/  LEA.HI.X.SX32 R5, R2, R22, 0x1, P1 ;  /* 0x0000001602057211 */ /* 0x004fe200008f0eff */
[----:B------:R0:W-:Y:S01]  /*2c60*/  STL [R1+0xc8], R14 ;  /* 0x0000c80e01007387 */ /* 0x0001e20000100800 */
[-C--:B------:R-:W-:Y:S01]  /*2c70*/  IADD3 R7, P2, R11, R20.reuse, RZ ;  /* 0x000000140b077210 */ /* 0x080fe20007f5e0ff */
[----:B------:R-:W-:Y:S02]  /*2c80*/  IMAD R2, R24, 0x2, R4 ;  /* 0x0000000218027824 */ /* 0x000fe400078e0204 */
[----:B------:R1:W-:Y:S04]  /*2c90*/  STL [R1+0xd8], R5 ;  /* 0x0000d80501007387 */ /* 0x0003e80000100800 */
[----:B------:R2:W-:Y:S01]  /*2ca0*/  STL [R1+0xe0], R6 ;  /* 0x0000e00601007387 */ /* 0x0005e20000100800 */
[----:B0-----:R-:W-:Y:S01]  /*2cb0*/  IMAD R14, R139, 0x34, RZ ;  /* 0x000000348b0e7824 */ /* 0x001fe200078e02ff */
[----:B-1----:R-:W-:-:S02]  /*2cc0*/  IADD3 R5, P0, R8, R20, RZ ;  /* 0x0000001408057210 */ /* 0x002fc40007f1e0ff */
[----:B--2---:R-:W-:-:S03]  /*2cd0*/  IADD3 R6, P1, R10, R20, RZ ;  /* 0x000000140a067210 */ /* 0x004fc60007f3e0ff */
        /* <DEDUP_REMOVED lines=8> */
[----:B------:R-:W-:-:S03]  /*2d60*/  IADD3 R10, P2, R13, R20, RZ ;  /* 0x000000140d0a7210 */ /* 0x000fc60007f5e0ff */
[----:B------:R1:W-:Y:S04]  /*2d70*/  STL [R1+0xf0], R7 ;  /* 0x0000f00701007387 */ /* 0x0003e80000100800 */
[----:B------:R2:W-:Y:S01]  /*2d80*/  STL [R1+0xf8], R8 ;  /* 0x0000f80801007387 */ /* 0x0005e20000100800 */
[----:B0-----:R-:W-:Y:S01]  /*2d90*/  IMAD R6, R24, 0x2, R5 ;  /* 0x0000000218067824 */ /* 0x001fe200078e0205 */
[-C--:B-1----:R-:W-:Y:S02]  /*2da0*/  IADD3 R7, P0, R12, R20.reuse, RZ ;  /* 0x000000140c077210 */ /* 0x082fe40007f1e0ff */
[----:B--2---:R-:W-:-:S03]  /*2db0*/  IADD3 R8, P1, R9, R20, RZ ;  /* 0x0000001409087210 */ /* 0x004fc60007f3e0ff */
[----:B------:R0:W-:Y:S01]  /*2dc0*/  STL [R1+0x104], R7 ;  /* 0x0001040701007387 */ /* 0x0001e20000100800 */
[----:B------:R-:W-:-:S03]  /*2dd0*/  LEA.HI.X.SX32 R9, R9, R22, 0x1, P1 ;  /* 0x0000001609097211 */ /* 0x000fc600008f0eff */
[----:B------:R1:W-:Y:S04]  /*2de0*/  STL [R1+0x10c], R8 ;  /* 0x00010c0801007387 */ /* 0x0003e80000100800 */
[----:B------:R2:W-:Y:S01]  /*2df0*/  STL [R1+0x11c], R10 ;  /* 0x00011c0a01007387 */ /* 0x0005e20000100800 */
[----:B0-----:R-:W-:Y:S01]  /*2e00*/  IMAD R7, R24, 0x2, R6 ;  /* 0x0000000218077824 */ /* 0x001fe200078e0206 */
[-C--:B-1----:R-:W-:Y:S01]  /*2e10*/  LEA.HI.X.SX32 R8, R12, R22.reuse, 0x1, P0 ;  /* 0x000000160c087211 */ /* 0x082fe200000f0eff */
[----:B------:R-:W-:Y:S01]  /*2e20*/  IMAD R12, R139, 0x32, RZ ;  /* 0x000000328b0c7824 */ /* 0x000fe200078e02ff */
[----:B--2---:R-:W-:-:S03]  /*2e30*/  LEA.HI.X.SX32 R10, R13, R22, 0x1, P2 ;  /* 0x000000160d0a7211 */ /* 0x004fc600010f0eff */
[----:B------:R0:W-:Y:S01]  /*2e40*/  STL [R1+0x100], R8 ;  /* 0x0001000801007387 */ /* 0x0001e20000100800 */
[----:B------:R-:W-:-:S03]  /*2e50*/  IADD3 R11, P2, R2, R20, RZ ;  /* 0x00000014020b7210 */ /* 0x000fc60007f5e0ff */
[----:B------:R1:W-:Y:S04]  /*2e60*/  STL [R1+0x108], R9 ;  /* 0x0001080901007387 */ /* 0x0003e80000100800 */
[----:B------:R2:W-:Y:S01]  /*2e70*/  STL [R1+0x118], R10 ;  /* 0x0001180a01007387 */ /* 0x0005e20000100800 */
[----:B0-----:R-:W-:Y:S01]  /*2e80*/  IMAD R8, R24, 0x4, R7 ;  /* 0x0000000418087824 */ /* 0x001fe200078e0207 */
[-C--:B-1----:R-:W-:Y:S02]  /*2e90*/  IADD3 R9, P0, R3, R20.reuse, RZ ;  /* 0x0000001403097210 */ /* 0x082fe40007f1e0ff */
[----:B--2---:R-:W-:-:S03]  /*2ea0*/  IADD3 R10, P1, R4, R20, RZ ;  /* 0x00000014040a7210 */ /* 0x004fc60007f3e0ff */
[----:B------:R0:W-:Y:S04]  /*2eb0*/  STL [R1+0x124], R9 ;  /* 0x0001240901007387 */ /* 0x0001e80000100800 */
[----:B------:R1:W-:Y:S04]  /*2ec0*/  STL [R1+0x12c], R10 ;  /* 0x00012c0a01007387 */ /* 0x0003e80000100800 */
[----:B------:R-:W-:Y:S01]  /*2ed0*/  STL [R1+0x134], R11 ;  /* 0x0001340b01007387 */ /* 0x000fe20000100800 */
[----:B0-----:R-:W-:Y:S01]  /*2ee0*/  IMAD R9, R24, 0x2, R8 ;  /* 0x0000000218097824 */ /* 0x001fe200078e0208 */
[----:B-1----:R-:W-:-:S02]  /*2ef0*/  LEA.HI.X.SX32 R10, R3, R22, 0x1, P0 ;  /* 0x00000016030a7211 */ /* 0x002fc400000f0eff */
[-C--:B------:R-:W-:Y:S02]  /*2f00*/  LEA.HI.X.SX32 R3, R4, R22.reuse, 0x1, P1 ;  /* 0x0000001604037211 */ /* 0x080fe400008f0eff */
[----:B------:R-:W-:Y:S01]  /*2f10*/  LEA.HI.X.SX32 R4, R2, R22, 0x1, P2 ;  /* 0x0000001602047211 */ /* 0x000fe200010f0eff */
[----:B------:R0:W-:Y:S01]  /*2f20*/  STL [R1+0x120], R10 ;  /* 0x0001200a01007387 */ /* 0x0001e20000100800 */
[----:B------:R-:W-:-:S03]  /*2f30*/  IMAD R2, R24, 0x2, R9 ;  /* 0x0000000218027824 */ /* 0x000fc600078e0209 */
[----:B------:R1:W-:Y:S04]  /*2f40*/  STL [R1+0x128], R3 ;  /* 0x0001280301007387 */ /* 0x0003e80000100800 */
[----:B------:R2:W-:Y:S01]  /*2f50*/  STL [R1+0x130], R4 ;  /* 0x0001300401007387 */ /* 0x0005e20000100800 */
[-C--:B0-----:R-:W-:Y:S02]  /*2f60*/  IADD3 R10, P2, R7, R20.reuse, RZ ;  /* 0x00000014070a7210 */ /* 0x081fe40007f5e0ff */
[-C--:B-1----:R-:W-:Y:S02]  /*2f70*/  IADD3 R3, P0, R5, R20.reuse, RZ ;  /* 0x0000001405037210 */ /* 0x082fe40007f1e0ff */
[----:B--2---:R-:W-:-:S03]  /*2f80*/  IADD3 R4, P1, R6, R20, RZ ;  /* 0x0000001406047210 */ /* 0x004fc60007f3e0ff */
[----:B------:R0:W-:Y:S04]  /*2f90*/  STL [R1+0x13c], R3 ;  /* 0x00013c0301007387 */ /* 0x0001e80000100800 */
[----:B------:R1:W-:Y:S04]  /*2fa0*/  STL [R1+0x144], R4 ;  /* 0x0001440401007387 */ /* 0x0003e80000100800 */
[----:B------:R2:W-:Y:S01]  /*2fb0*/  STL [R1+0x14c], R10 ;  /* 0x00014c0a01007387 */ /* 0x0005e20000100800 */
[----:B0-----:R-:W-:Y:S01]  /*2fc0*/  IMAD R3, R24, 0x2, R2 ;  /* 0x0000000218037824 */ /* 0x001fe200078e0202 */
[----:B-1----:R-:W-:-:S02]  /*2fd0*/  LEA.HI.X.SX32 R4, R5, R22, 0x1, P0 ;  /* 0x0000001605047211 */ /* 0x002fc400000f0eff */
[-C--:B------:R-:W-:Y:S02]  /*2fe0*/  LEA.HI.X.SX32 R5, R6, R22.reuse, 0x1, P1 ;  /* 0x0000001606057211 */ /* 0x080fe400008f0eff */
[----:B------:R-:W-:Y:S01]  /*2ff0*/  LEA.HI.X.SX32 R6, R7, R22, 0x1, P2 ;  /* 0x0000001607067211 */ /* 0x000fe200010f0eff */
[----:B------:R0:W-:Y:S01]  /*3000*/  STL [R1+0x138], R4 ;  /* 0x0001380401007387 */ /* 0x0001e20000100800 */
[-C--:B------:R-:W-:Y:S01]  /*3010*/  IADD3 R7, P1, R9, R20.reuse, RZ ;  /* 0x0000001409077210 */ /* 0x080fe20007f3e0ff */
[----:B--2---:R-:W-:Y:S02]  /*3020*/  IMAD R10, R139, 0x30, RZ ;  /* 0x000000308b0a7824 */ /* 0x004fe400078e02ff */
[----:B------:R1:W-:Y:S04]  /*3030*/  STL [R1+0x140], R5 ;  /* 0x0001400501007387 */ /* 0x0003e80000100800 */
[----:B------:R2:W-:Y:S01]  /*3040*/  STL [R1+0x148], R6 ;  /* 0x0001480601007387 */ /* 0x0005e20000100800 */
[----:B0-----:R-:W-:Y:S01]  /*3050*/  IMAD R4, R24, 0x2, R3 ;  /* 0x0000000218047824 */ /* 0x001fe200078e0203 */
[----:B-1----:R-:W-:-:S02]  /*3060*/  IADD3 R5, P0, R8, R20, RZ ;  /* 0x0000001408057210 */ /* 0x002fc40007f1e0ff */
[----:B--2---:R-:W-:-:S03]  /*3070*/  IADD3 R6, P2, R2, R20, RZ ;  /* 0x0000001402067210 */ /* 0x004fc60007f5e0ff */
[----:B------:R0:W-:Y:S01]  /*3080*/  STL [R1+0x15c], R5 ;  /* 0x00015c0501007387 */ /* 0x0001e20000100800 */
[----:B------:R-:W-:-:S03]  /*3090*/  LEA.HI.X.SX32 R8, R8, R22, 0x1, P0 ;  /* 0x0000001608087211 */ /* 0x000fc600000f0eff */
[----:B------:R1:W-:Y:S04]  /*30a0*/  STL [R1+0x164], R7 ;  /* 0x0001640701007387 */ /* 0x0003e80000100800 */
[----:B------:R2:W-:Y:S01]  /*30b0*/  STL [R1+0x16c], R6 ;  /* 0x00016c0601007387 */ /* 0x0005e20000100800 */
[----:B0-----:R-:W-:-:S03]  /*30c0*/  IMAD R5, R24, 0x2, R4 ;  /* 0x0000000218057824 */ /* 0x001fc600078e0204 */
[----:B------:R0:W-:Y:S01]  /*30d0*/  STL [R1+0x158], R8 ;  /* 0x0001580801007387 */ /* 0x0001e20000100800 */
[-C--:B-1----:R-:W-:Y:S02]  /*30e0*/  LEA.HI.X.SX32 R7, R9, R22.reuse, 0x1, P1 ;  /* 0x0000001609077211 */ /* 0x082fe400008f0eff */
[----:B--2---:R-:W-:-:S03]  /*30f0*/  LEA.HI.X.SX32 R6, R2, R22, 0x1, P2 ;  /* 0x0000001602067211 */ /* 0x004fc600010f0eff */
[----:B------:R1:W-:Y:S01]  /*3100*/  STL [R1+0x160], R7 ;  /* 0x0001600701007387 */ /* 0x0003e20000100800 */
[----:B------:R-:W-:Y:S01]  /*3110*/  IMAD R2, R24, 0x2, R5 ;  /* 0x0000000218027824 */ /* 0x000fe200078e0205 */
[----:B------:R-:W-:Y:S02]  /*3120*/  CS2R R24, SRZ ;  /* 0x0000000000187805 */ /* 0x000fe4000001ff00 */
[-C--:B0-----:R-:W-:Y:S01]  /*3130*/  IADD3 R8, P2, R5, R20.reuse, RZ ;  /* 0x0000001405087210 */ /* 0x081fe20007f5e0ff */
[----:B------:R0:W-:Y:S01]  /*3140*/  STL [R1+0x168], R6 ;  /* 0x0001680601007387 */ /* 0x0001e20000100800 */
[-C--:B-1----:R-:W-:Y:S02]  /*3150*/  IADD3 R7, P0, R3, R20.reuse, RZ ;  /* 0x0000001403077210 */ /* 0x082fe40007f1e0ff */
[----:B0-----:R-:W-:-:S03]  /*3160*/  IADD3 R6, P1, R4, R20, RZ ;  /* 0x0000001404067210 */ /* 0x001fc60007f3e0ff */
[----:B------:R0:W-:Y:S01]  /*3170*/  STL [R1+0x174], R7 ;  /* 0x0001740701007387 */ /* 0x0001e20000100800 */
[----:B------:R-:W-:-:S03]  /*3180*/  LEA.HI.X.SX32 R4, R4, R22, 0x1, P1 ;  /* 0x0000001604047211 */ /* 0x000fc600008f0eff */
[----:B------:R1:W-:Y:S01]  /*3190*/  STL [R1+0x17c], R6 ;  /* 0x00017c0601007387 */ /* 0x0003e20000100800 */
[----:B------:R-:W-:Y:S02]  /*31a0*/  LOP3.LUT P1, RZ, R120, 0x1, RZ, 0xc0, !PT ;  /* 0x0000000178ff7812 */ /* 0x000fe4000782c0ff */
[----:B------:R-:W-:Y:S01]  /*31b0*/  IADD3 RZ, P1, R122, R125, RZ ;  /* 0x0000007d7aff7210 */ /* 0x000fe20007f3e0ff */
[----:B------:R2:W-:Y:S01]  /*31c0*/  STL [R1+0x184], R8 ;  /* 0x0001840801007387 */ /* 0x0005e20000100800 */
[----:B0-----:R-:W-:Y:S01]  /*31d0*/  IADD3 R7, P3, R2, R20, RZ ;  /* 0x0000001402077210 */ /* 0x001fe20007f7e0ff */
[----:B------:R-:W-:Y:S01]  /*31e0*/  IMAD R20, R139, 0x2f, RZ ;  /* 0x0000002f8b147824 */ /* 0x000fe200078e02ff */
[----:B------:R-:W-:Y:S02]  /*31f0*/  LEA.HI.X.SX32 R122, R122, R127, 0x1, P1 ;  /* 0x0000007f7a7a7211 */ /* 0x000fe400008f0eff */
[-C--:B-1----:R-:W-:Y:S01]  /*3200*/  LEA.HI.X.SX32 R6, R3, R22.reuse, 0x1, P0 ;  /* 0x0000001603067211 */ /* 0x082fe200000f0eff */
[----:B------:R-:W-:Y:S01]  /*3210*/  STL [R1+0x18c], R7 ;  /* 0x00018c0701007387 */ /* 0x000fe20000100800 */
[----:B------:R-:W-:Y:S01]  /*3220*/  LOP3.LUT P0, RZ, R120, 0x2, RZ, 0xc0, !PT ;  /* 0x0000000278ff7812 */ /* 0x000fe2000780c0ff */
[----:B------:R-:W-:Y:S01]  /*3230*/  IMAD R120, R139, 0x2b, RZ ;  /* 0x0000002b8b787824 */ /* 0x000fe200078e02ff */
[-C--:B------:R-:W-:Y:S01]  /*3240*/  LEA.HI.X.SX32 R3, R5, R22.reuse, 0x1, P2 ;  /* 0x0000001605037211 */ /* 0x080fe200010f0eff */
[----:B------:R0:W-:Y:S01]  /*3250*/  STL [R1+0x170], R6 ;  /* 0x0001700601007387 */ /* 0x0001e20000100800 */
[----:B------:R-:W-:Y:S01]  /*3260*/  LEA.HI.X.SX32 R2, R2, R22, 0x1, P3 ;  /* 0x0000001602027211 */ /* 0x000fe200018f0eff */
[C---:B------:R-:W-:Y:S01]  /*3270*/  IMAD R22, R139.reuse, 0x2d, RZ ;  /* 0x0000002d8b167824 */ /* 0x040fe200078e02ff */
[----:B------:R-:W-:Y:S01]  /*3280*/  SEL R124, R124, 0x1054, !P0 ;  /* 0x000010547c7c7807 */ /* 0x000fe20004000000 */
[----:B--2---:R-:W-:Y:S01]  /*3290*/  IMAD R8, R139, 0x2e, RZ ;  /* 0x0000002e8b087824 */ /* 0x004fe200078e02ff */
[----:B------:R-:W-:Y:S01]  /*32a0*/  SEL R123, R123, 0x3276, !P0 ;  /* 0x000032767b7b7807 */ /* 0x000fe20004000000 */
[----:B------:R1:W-:Y:S01]  /*32b0*/  STL [R1+0x178], R4 ;  /* 0x0001780401007387 */ /* 0x0003e20000100800 */
[----:B------:R-:W-:-:S02]  /*32c0*/  IADD3 RZ, P0, R120, R125, RZ ;  /* 0x0000007d78ff7210 */ /* 0x000fc40007f1e0ff */
[----:B------:R-:W-:Y:S01]  /*32d0*/  IADD3 RZ, P1, R20, R125, RZ ;  /* 0x0000007d14ff7210 */ /* 0x000fe20007f3e0ff */
[C---:B0-----:R-:W-:Y:S01]  /*32e0*/  IMAD R6, R139.reuse, 0x2c, RZ ;  /* 0x0000002c8b067824 */ /* 0x041fe200078e02ff */
[----:B------:R-:W-:Y:S01]  /*32f0*/  LEA.HI.X.SX32 R120, R120, R127, 0x1, P0 ;  /* 0x0000007f78787211 */ /* 0x000fe200000f0eff */
[----:B------:R0:W-:Y:S01]  /*3300*/  STL [R1+0x180], R3 ;  /* 0x0001800301007387 */ /* 0x0001e20000100800 */
[-C--:B------:R-:W-:Y:S02]  /*3310*/  IADD3 RZ, P3, R22, R125.reuse, RZ ;  /* 0x0000007d16ff7210 */ /* 0x080fe40007f7e0ff */
[-C--:B------:R-:W-:Y:S01]  /*3320*/  IADD3 RZ, P4, R6, R125.reuse, RZ ;  /* 0x0000007d06ff7210 */ /* 0x080fe20007f9e0ff */
[----:B-1----:R-:W-:Y:S01]  /*3330*/  IMAD R4, R139, 0x2a, RZ ;  /* 0x0000002a8b047824 */ /* 0x002fe200078e02ff */
[-C--:B------:R-:W-:Y:S01]  /*3340*/  IADD3 RZ, P2, R8, R125.reuse, RZ ;  /* 0x0000007d08ff7210 */ /* 0x080fe20007f5e0ff */
[----:B------:R1:W-:Y:S01]  /*3350*/  STL [R1+0x188], R2 ;  /* 0x0001880201007387 */ /* 0x0003e20000100800 */
[----:B------:R-:W-:-:S02]  /*3360*/  IADD3 RZ, P0, R10, R125, RZ ;  /* 0x0000007d0aff7210 */ /* 0x000fc40007f1e0ff */
[-C--:B------:R-:W-:Y:S01]  /*3370*/  LEA.HI.X.SX32 R20, R20, R127.reuse, 0x1, P1 ;  /* 0x0000007f14147211 */ /* 0x080fe200008f0eff */
[----:B0-----:R-:W-:Y:S01]  /*3380*/  IMAD.MOV.U32 R3, RZ, RZ, -0x800000 ;  /* 0xff800000ff037424 */ /* 0x001fe200078e00ff */
[-C--:B------:R-:W-:Y:S02]  /*3390*/  LEA.HI.X.SX32 R23, R6, R127.reuse, 0x1, P4 ;  /* 0x0000007f06177211 */ /* 0x080fe400020f0eff */
[-C--:B------:R-:W-:Y:S02]  /*33a0*/  LEA.HI.X.SX32 R22, R22, R127.reuse, 0x1, P3 ;  /* 0x0000007f16167211 */ /* 0x080fe400018f0eff */
[----:B------:R-:W-:Y:S01]  /*33b0*/  LEA.HI.X.SX32 R21, R8, R127, 0x1, P2 ;  /* 0x0000007f08157211 */ /* 0x000fe200010f0eff */
[----:B-1----:R-:W-:Y:S01]  /*33c0*/  IMAD.MOV.U32 R2, RZ, RZ, RZ ;  /* 0x000000ffff027224 */ /* 0x002fe200078e00ff */
[----:B------:R-:W-:Y:S02]  /*33d0*/  IADD3 RZ, P1, R14, R125, RZ ;  /* 0x0000007d0eff7210 */ /* 0x000fe40007f3e0ff */
[----:B------:R-:W-:-:S02]  /*33e0*/  LEA.HI.X.SX32 R19, R10, R127, 0x1, P0 ;  /* 0x0000007f0a137211 */ /* 0x000fc400000f0eff */
[-C--:B------:R-:W-:Y:S02]  /*33f0*/  IADD3 RZ, P4, R18, R125.reuse, RZ ;  /* 0x0000007d12ff7210 */ /* 0x080fe40007f9e0ff */
[-C--:B------:R-:W-:Y:S02]  /*3400*/  IADD3 RZ, P3, R12, R125.reuse, RZ ;  /* 0x0000007d0cff7210 */ /* 0x080fe40007f7e0ff */
[-C--:B------:R-:W-:Y:S02]  /*3410*/  IADD3 RZ, P2, R16, R125.reuse, RZ ;  /* 0x0000007d10ff7210 */ /* 0x080fe40007f5e0ff */
[----:B------:R-:W-:Y:S02]  /*3420*/  IADD3 RZ, P0, R88, R125, RZ ;  /* 0x0000007d58ff7210 */ /* 0x000fe40007f1e0ff */
[-C--:B------:R-:W-:Y:S02]  /*3430*/  LEA.HI.X.SX32 R15, R14, R127.reuse, 0x1, P1 ;  /* 0x0000007f0e0f7211 */ /* 0x080fe400008f0eff */
[----:B------:R-:W-:-:S02]  /*3440*/  LEA.HI.X.SX32 R18, R18, R127, 0x1, P4 ;  /* 0x0000007f12127211 */ /* 0x000fc400020f0eff */
[-C--:B------:R-:W-:Y:S02]  /*3450*/  LEA.HI.X.SX32 R17, R12, R127.reuse, 0x1, P3 ;  /* 0x0000007f0c117211 */ /* 0x080fe400018f0eff */
[-C--:B------:R-:W-:Y:S02]  /*3460*/  LEA.HI.X.SX32 R16, R16, R127.reuse, 0x1, P2 ;  /* 0x0000007f10107211 */ /* 0x080fe400010f0eff */
[----:B------:R-:W-:Y:S02]  /*3470*/  LEA.HI.X.SX32 R14, R88, R127, 0x1, P0 ;  /* 0x0000007f580e7211 */ /* 0x000fe400000f0eff */
[-C--:B------:R-:W-:Y:S02]  /*3480*/  IADD3 RZ, P4, R90, R125.reuse, RZ ;  /* 0x0000007d5aff7210 */ /* 0x080fe40007f9e0ff */
[-C--:B------:R-:W-:Y:S02]  /*3490*/  IADD3 RZ, P3, R92, R125.reuse, RZ ;  /* 0x0000007d5cff7210 */ /* 0x080fe40007f7e0ff */
[----:B------:R-:W-:-:S02]  /*34a0*/  IADD3 RZ, P2, R94, R125, RZ ;  /* 0x0000007d5eff7210 */ /* 0x000fc40007f5e0ff */
[-C--:B------:R-:W-:Y:S02]  /*34b0*/  IADD3 RZ, P1, R96, R125.reuse, RZ ;  /* 0x0000007d60ff7210 */ /* 0x080fe40007f3e0ff */
[-C--:B------:R-:W-:Y:S02]  /*34c0*/  IADD3 RZ, P0, R98, R125.reuse, RZ ;  /* 0x0000007d62ff7210 */ /* 0x080fe40007f1e0ff */
[----:B------:R-:W-:Y:S02]  /*34d0*/  IADD3 RZ, P5, R4, R125, RZ ;  /* 0x0000007d04ff7210 */ /* 0x000fe40007fbe0ff */
[-C--:B------:R-:W-:Y:S02]  /*34e0*/  LEA.HI.X.SX32 R13, R90, R127.reuse, 0x1, P4 ;  /* 0x0000007f5a0d7211 */ /* 0x080fe400020f0eff */
[-C--:B------:R-:W-:Y:S02]  /*34f0*/  LEA.HI.X.SX32 R12, R92, R127.reuse, 0x1, P3 ;  /* 0x0000007f5c0c7211 */ /* 0x080fe400018f0eff */
[----:B------:R-:W-:-:S02]  /*3500*/  LEA.HI.X.SX32 R11, R94, R127, 0x1, P2 ;  /* 0x0000007f5e0b7211 */ /* 0x000fc400010f0eff */
[-C--:B------:R-:W-:Y:S02]  /*3510*/  LEA.HI.X.SX32 R10, R96, R127.reuse, 0x1, P1 ;  /* 0x0000007f600a7211 */ /* 0x080fe400008f0eff */
[----:B------:R-:W-:Y:S02]  /*3520*/  LEA.HI.X.SX32 R9, R98, R127, 0x1, P0 ;  /* 0x0000007f62097211 */ /* 0x000fe400000f0eff */
[-C--:B------:R-:W-:Y:S02]  /*3530*/  IADD3 RZ, P4, R100, R125.reuse, RZ ;  /* 0x0000007d64ff7210 */ /* 0x080fe40007f9e0ff */
[-C--:B------:R-:W-:Y:S02]  /*3540*/  IADD3 RZ, P3, R102, R125.reuse, RZ ;  /* 0x0000007d66ff7210 */ /* 0x080fe40007f7e0ff */
[-C--:B------:R-:W-:Y:S02]  /*3550*/  IADD3 RZ, P2, R104, R125.reuse, RZ ;  /* 0x0000007d68ff7210 */ /* 0x080fe40007f5e0ff */
[----:B------:R-:W-:-:S02]  /*3560*/  IADD3 RZ, P1, R106, R125, RZ ;  /* 0x0000007d6aff7210 */ /* 0x000fc40007f3e0ff */
[----:B------:R-:W-:Y:S02]  /*3570*/  IADD3 RZ, P0, R108, R125, RZ ;  /* 0x0000007d6cff7210 */ /* 0x000fe40007f1e0ff */
[-C--:B------:R-:W-:Y:S02]  /*3580*/  LEA.HI.X.SX32 R121, R4, R127.reuse, 0x1, P5 ;  /* 0x0000007f04797211 */ /* 0x080fe400028f0eff */
[-C--:B------:R-:W-:Y:S02]  /*3590*/  LEA.HI.X.SX32 R8, R100, R127.reuse, 0x1, P4 ;  /* 0x0000007f64087211 */ /* 0x080fe400020f0eff */
[-C--:B------:R-:W-:Y:S02]  /*35a0*/  LEA.HI.X.SX32 R7, R102, R127.reuse, 0x1, P3 ;  /* 0x0000007f66077211 */ /* 0x080fe400018f0eff */
[-C--:B------:R-:W-:Y:S02]  /*35b0*/  LEA.HI.X.SX32 R6, R104, R127.reuse, 0x1, P2 ;  /* 0x0000007f68067211 */ /* 0x080fe400010f0eff */
[----:B------:R-:W-:-:S02]  /*35c0*/  LEA.HI.X.SX32 R5, R106, R127, 0x1, P1 ;  /* 0x0000007f6a057211 */ /* 0x000fc400008f0eff */
[----:B------:R-:W-:-:S07]  /*35d0*/  LEA.HI.X.SX32 R4, R108, R127, 0x1, P0 ;  /* 0x0000007f6c047211 */ /* 0x000fce00000f0eff */
.L_x_1:
[----:B------:R-:W-:Y:S01]  /*35e0*/  IMAD R92, R139, 0x28, RZ ;  /* 0x000000288b5c7824 */ /* 0x000fe200078e02ff */
[----:B------:R-:W-:Y:S02]  /*35f0*/  SHF.R.S32.HI R113, RZ, 0x1f, R2 ;  /* 0x0000001fff717819 */ /* 0x000fe40000011402 */
[----:B------:R-:W-:Y:S02]  /*3600*/  IADD3 R90, P0, R2, R125, RZ ;  /* 0x0000007d025a7210 */ /* 0x000fe40007f1e0ff */
[----:B------:R-:W-:Y:S01]  /*3610*/  IADD3 R89, P3, R125, R139, RZ ;  /* 0x0000008b7d597210 */ /* 0x000fe20007f7e0ff */
[----:B------:R-:W-:Y:S01]  /*3620*/  IMAD.SHL.U32 R96, R139, 0x4, RZ ;  /* 0x000000048b607824 */ /* 0x000fe200078e00ff */
[----:B------:R-:W-:Y:S01]  /*3630*/  IADD3 R101, P2, R92, R125, RZ ;  /* 0x0000007d5c657210 */ /* 0x000fe20007f5e0ff */
[----:B------:R-:W-:Y:S01]  /*3640*/  IMAD.X R91, R113, 0x1, R127, P0 ;  /* 0x00000001715b7824 */ /* 0x000fe200000e067f */
[----:B------:R-:W-:Y:S01]  /*3650*/  IADD3 R88, P1, R2, R89, RZ ;  /* 0x0000005902587210 */ /* 0x000fe20007f3e0ff */
[C---:B------:R-:W-:Y:S01]  /*3660*/  IMAD R98, R139.reuse, 0x5, RZ ;  /* 0x000000058b627824 */ /* 0x040fe200078e02ff */
[----:B------:R-:W-:Y:S01]  /*3670*/  LEA.HI.X.SX32 R92, R92, R127, 0x1, P2 ;  /* 0x0000007f5c5c7211 */ /* 0x000fe200010f0eff */
[C---:B------:R-:W-:Y:S01]  /*3680*/  IMAD.SHL.U32 R106, R139.reuse, 0x8, RZ ;  /* 0x000000088b6a7824 */ /* 0x040fe200078e00ff */
[----:B------:R-:W-:Y:S01]  /*3690*/  IADD3 R100, P0, R2, R101, RZ ;  /* 0x0000006502647210 */ /* 0x000fe20007f1e0ff */
[----:B------:R0:W2:Y:S01]  /*36a0*/  LDG.E.U8 R103, desc[UR24][R90.64] ;  /* 0x000000185a677981 */ /* 0x0000a2000c1e1100 */
[----:B------:R-:W-:-:S03]  /*36b0*/  LEA.HI.X.SX32 R94, R139, R127, 0x1, P3 ;  /* 0x0000007f8b5e7211 */ /* 0x000fc600018f0eff */
[----:B------:R-:W-:Y:S02]  /*36c0*/  IMAD.X R101, R113, 0x1, R92, P0 ;  /* 0x0000000171657824 */ /* 0x000fe400000e065c */
[C---:B------:R-:W-:Y:S02]  /*36d0*/  IMAD R110, R139.reuse, 0x13, RZ ;  /* 0x000000138b6e7824 */ /* 0x040fe400078e02ff */
[C---:B------:R-:W-:Y:S01]  /*36e0*/  IMAD R111, R139.reuse, 0x15, RZ ;  /* 0x000000158b6f7824 */ /* 0x040fe200078e02ff */
[----:B------:R-:W3:Y:S01]  /*36f0*/  LDG.E.U8 R100, desc[UR24][R100.64] ;  /* 0x0000001864647981 */ /* 0x000ee2000c1e1100 */
[----:B------:R-:W-:Y:S02]  /*3700*/  IMAD.SHL.U32 R92, R139, 0x2, RZ ;  /* 0x000000028b5c7824 */ /* 0x000fe400078e00ff */
[----:B------:R-:W-:Y:S02]  /*3710*/  IMAD.X R89, R113, 0x1, R94, P1 ;  /* 0x0000000171597824 */ /* 0x000fe400008e065e */
[C---:B------:R-:W-:Y:S01]  /*3720*/  IMAD R132, R139.reuse, 0x24, RZ ;  /* 0x000000248b847824 */ /* 0x040fe200078e02ff */
[C---:B------:R-:W-:Y:S01]  /*3730*/  IADD3 R93, P0, R92.reuse, R125, RZ ;  /* 0x0000007d5c5d7210 */ /* 0x040fe20007f1e0ff */
[----:B------:R-:W-:Y:S01]  /*3740*/  IMAD R94, R139, 0x3, RZ ;  /* 0x000000038b5e7824 */ /* 0x000fe200078e02ff */
[----:B------:R1:W4:Y:S02]  /*3750*/  LDG.E.U8 R102, desc[UR24][R88.64] ;  /* 0x0000001858667981 */ /* 0x000324000c1e1100 */
[----:B------:R-:W-:-:S02]  /*3760*/  LEA.HI.X.SX32 R104, R92, R127, 0x1, P0 ;  /* 0x0000007f5c687211 */ /* 0x000fc400000f0eff */
[----:B------:R-:W-:Y:S01]  /*3770*/  IADD3 R95, P1, R94, R125, RZ ;  /* 0x0000007d5e5f7210 */ /* 0x000fe20007f3e0ff */
[----:B------:R-:W5:Y:S01]  /*3780*/  S2R R174, SR_TID.X ;  /* 0x0000000000ae7919 */ /* 0x000f620000002100 */
[----:B0-----:R-:W-:Y:S02]  /*3790*/  IADD3 R90, P0, R2, R93, RZ ;  /* 0x0000005d025a7210 */ /* 0x001fe40007f1e0ff */
[----:B------:R-:W-:Y:S01]  /*37a0*/  LEA.HI.X.SX32 R94, R94, R127, 0x1, P1 ;  /* 0x0000007f5e5e7211 */ /* 0x000fe200008f0eff */
[----:B------:R-:W-:Y:S01]  /*37b0*/  UMOV UR21, 0x40000040 ;  /* 0x4000004000157882 */ /* 0x000fe20000000000 */
[----:B------:R-:W-:Y:S01]  /*37c0*/  IADD3 R93, P2, R96, R125, RZ ;  /* 0x0000007d605d7210 */ /* 0x000fe20007f5e0ff */
[C---:B------:R-:W-:Y:S01]  /*37d0*/  IMAD.X R91, R113.reuse, 0x1, R104, P0 ;  /* 0x00000001715b7824 */ /* 0x040fe200000e0668 */
[----:B------:R-:W-:Y:S01]  /*37e0*/  IADD3 R92, P1, R2, R95, RZ ;  /* 0x0000005f025c7210 */ /* 0x000fe20007f3e0ff */
[----:B------:R-:W-:Y:S01]  /*37f0*/  UMOV UR22, UR8 ;  /* 0x0000000800167c82 */ /* 0x000fe20008000000 */
[----:B-1----:R-:W-:Y:S01]  /*3800*/  IADD3 R89, P3, R98, R125, RZ ;  /* 0x0000007d62597210 */ /* 0x002fe20007f7e0ff */
[----:B------:R-:W-:Y:S01]  /*3810*/  UMOV UR23, 0x40000040 ;  /* 0x4000004000177882 */ /* 0x000fe20000000000 */
[----:B------:R-:W-:Y:S01]  /*3820*/  IADD3 R88, P0, R2, R93, RZ ;  /* 0x0000005d02587210 */ /* 0x000fe20007f1e0ff */
[----:B------:R-:W-:Y:S01]  /*3830*/  IMAD.X R93, R113, 0x1, R94, P1 ;  /* 0x00000001715d7824 */ /* 0x000fe200008e065e */
[----:B------:R0:W4:Y:S01]  /*3840*/  LDG.E.U8 R99, desc[UR24][R90.64] ;  /* 0x000000185a637981 */ /* 0x000122000c1e1100 */
[----:B------:R-:W-:-:S02]  /*3850*/  LEA.HI.X.SX32 R98, R98, R127, 0x1, P3 ;  /* 0x0000007f62627211 */ /* 0x000fc400018f0eff */
[----:B------:R-:W-:Y:S01]  /*3860*/  LEA.HI.X.SX32 R96, R96, R127, 0x1, P2 ;  /* 0x0000007f60607211 */ /* 0x000fe200010f0eff */
[----:B------:R-:W-:Y:S01]  /*3870*/  IMAD R104, R139, 0x7, RZ ;  /* 0x000000078b687824 */ /* 0x000fe200078e02ff */
[----:B------:R1:W4:Y:S04]  /*3880*/  LDG.E.U8 R95, desc[UR24][R92.64] ;  /* 0x000000185c5f7981 */ /* 0x000328000c1e1100 */
[----:B------:R-:W4:Y:S01]  /*3890*/  LDL R185, [R1+0x30] ;  /* 0x0000300001b97983 */ /* 0x000f220000100800 */
[----:B0-----:R-:W-:-:S03]  /*38a0*/  IADD3 R90, P1, R2, R89, RZ ;  /* 0x00000059025a7210 */ /* 0x001fc60007f3e0ff */
[----:B------:R-:W4:Y:S02]  /*38b0*/  LDL R184, [R1+0x38] ;  /* 0x0000380001b87983 */ /* 0x000f240000100800 */
[----:B------:R-:W-:Y:S02]  /*38c0*/  IMAD.X R91, R113, 0x1, R98, P1 ;  /* 0x00000001715b7824 */ /* 0x000fe400008e0662 */
[----:B------:R-:W-:Y:S01]  /*38d0*/  IMAD R98, R139, 0x6, RZ ;  /* 0x000000068b627824 */ /* 0x000fe200078e02ff */
[----:B------:R-:W4:Y:S01]  /*38e0*/  LDL R189, [R1+0x40] ;  /* 0x0000400001bd7983 */ /* 0x000f220000100800 */
[----:B------:R-:W-:Y:S01]  /*38f0*/  IMAD.X R89, R113, 0x1, R96, P0 ;  /* 0x0000000171597824 */ /* 0x000fe200000e0660 */
[-C--:B------:R-:W-:Y:S02]  /*3900*/  IADD3 R101, P1, R104, R125.reuse, RZ ;  /* 0x0000007d68657210 */ /* 0x080fe40007f3e0ff */
[----:B------:R-:W-:Y:S01]  /*3910*/  IADD3 R97, P0, R98, R125, RZ ;  /* 0x0000007d62617210 */ /* 0x000fe20007f1e0ff */
[----:B------:R-:W-:Y:S01]  /*3920*/  IMAD R96, R139, 0x9, RZ ;  /* 0x000000098b607824 */ /* 0x000fe200078e02ff */
[----:B------:R0:W4:Y:S01]  /*3930*/  LDG.E.U8 R94, desc[UR24][R90.64] ;  /* 0x000000185a5e7981 */ /* 0x000122000c1e1100 */
[----:B------:R-:W-:-:S02]  /*3940*/  LEA.HI.X.SX32 R108, R104, R127, 0x1, P1 ;  /* 0x0000007f686c7211 */ /* 0x000fc400008f0eff */
[----:B------:R-:W-:Y:S01]  /*3950*/  LEA.HI.X.SX32 R98, R98, R127, 0x1, P0 ;  /* 0x0000007f62627211 */ /* 0x000fe200000f0eff */
[----:B------:R5:W4:Y:S01]  /*3960*/  LDG.E.U8 R89, desc[UR24][R88.64] ;  /* 0x0000001858597981 */ /* 0x000b22000c1e1100 */
[----:B-1----:R-:W-:-:S03]  /*3970*/  IADD3 R92, P1, R2, R101, RZ ;  /* 0x00000065025c7210 */ /* 0x002fc60007f3e0ff */
[----:B------:R-:W4:Y:S01]  /*3980*/  LDL R188, [R1+0x48] ;  /* 0x0000480001bc7983 */ /* 0x000f220000100800 */
[----:B0-----:R-:W-:Y:S02]  /*3990*/  IADD3 R90, P0, R2, R97, RZ ;  /* 0x00000061025a7210 */ /* 0x001fe40007f1e0ff */
[C---:B------:R-:W-:Y:S01]  /*39a0*/  IADD3 R97, P3, R96.reuse, R125, RZ ;  /* 0x0000007d60617210 */ /* 0x040fe20007f7e0ff */
[C---:B------:R-:W-:Y:S01]  /*39b0*/  IMAD.X R93, R113.reuse, 0x1, R108, P1 ;  /* 0x00000001715d7824 */ /* 0x040fe200008e066c */
[----:B------:R-:W-:Y:S01]  /*39c0*/  USHF.R.S32.HI UR7, URZ, 0x1f, UR4 ;  /* 0x0000001f3f077899 */ /* 0x000fe20008011404 */
[C---:B------:R-:W-:Y:S01]  /*39d0*/  IMAD.X R91, R113.reuse, 0x1, R98, P0 ;  /* 0x00000001715b7824 */ /* 0x040fe200000e0662 */
[----:B------:R-:W-:Y:S01]  /*39e0*/  LEA.HI.X.SX32 R98, R96, R127, 0x1, P3 ;  /* 0x0000007f60627211 */ /* 0x000fe200018f0eff */
[----:B------:R-:W4:Y:S01]  /*39f0*/  LDL R175, [R1+0x50] ;  /* 0x0000500001af7983 */ /* 0x000f220000100800 */
[----:B------:R-:W-:Y:S02]  /*3a00*/  IADD3 R96, P1, R2, R97, RZ ;  /* 0x0000006102607210 */ /* 0x000fe40007f3e0ff */
[C---:B------:R-:W-:Y:S01]  /*3a10*/  IADD3 R105, P2, R106.reuse, R125, RZ ;  /* 0x0000007d6a697210 */ /* 0x040fe20007f5e0ff */
[----:B------:R-:W4:Y:S02]  /*3a20*/  LDG.E.U8 R91, desc[UR24][R90.64] ;  /* 0x000000185a5b7981 */ /* 0x000f24000c1e1100 */
[----:B------:R-:W-:Y:S01]  /*3a30*/  IMAD.X R97, R113, 0x1, R98, P1 ;  /* 0x0000000171617824 */ /* 0x000fe200008e0662 */
[----:B-----5:R-:W-:Y:S01]  /*3a40*/  LEA.HI.X.SX32 R88, R106, R127, 0x1, P2 ;  /* 0x0000007f6a587211 */ /* 0x020fe200010f0eff */
[C---:B------:R-:W-:Y:S01]  /*3a50*/  IMAD R98, R139.reuse, 0xa, RZ ;  /* 0x0000000a8b627824 */ /* 0x040fe200078e02ff */
[----:B------:R-:W-:Y:S01]  /*3a60*/  IADD3 R104, P0, R2, R105, RZ ;  /* 0x0000006902687210 */ /* 0x000fe20007f1e0ff */
[----:B------:R-:W-:Y:S01]  /*3a70*/  IMAD R106, R139, 0xb, RZ ;  /* 0x0000000b8b6a7824 */ /* 0x000fe200078e02ff */
[----:B------:R0:W5:Y:S03]  /*3a80*/  LDG.E.U8 R101, desc[UR24][R96.64] ;  /* 0x0000001860657981 */ /* 0x000166000c1e1100 */
[----:B------:R-:W-:Y:S01]  /*3a90*/  IMAD.X R105, R113, 0x1, R88, P0 ;  /* 0x0000000171697824 */ /* 0x000fe200000e0658 */
[-C--:B------:R-:W-:Y:S01]  /*3aa0*/  IADD3 R107, P0, R98, R125.reuse, RZ ;  /* 0x0000007d626b7210 */ /* 0x080fe20007f1e0ff */
[----:B------:R-:W-:Y:S01]  /*3ab0*/  IMAD R88, R139, 0xc, RZ ;  /* 0x0000000c8b587824 */ /* 0x000fe200078e02ff */
[----:B------:R-:W-:Y:S01]  /*3ac0*/  IADD3 R109, P1, R106, R125, RZ ;  /* 0x0000007d6a6d7210 */ /* 0x000fe20007f3e0ff */
[----:B------:R1:W5:Y:S01]  /*3ad0*/  LDG.E.U8 R93, desc[UR24][R92.64] ;  /* 0x000000185c5d7981 */ /* 0x000362000c1e1100 */
[----:B------:R-:W-:-:S02]  /*3ae0*/  LEA.HI.X.SX32 R98, R98, R127, 0x1, P0 ;  /* 0x0000007f62627211 */ /* 0x000fc400000f0eff */
[----:B0-----:R-:W-:Y:S01]  /*3af0*/  IADD3 R96, P0, R2, R107, RZ ;  /* 0x0000006b02607210 */ /* 0x001fe20007f1e0ff */
[----:B------:R-:W-:Y:S01]  /*3b00*/  IMAD R90, R139, 0xd, RZ ;  /* 0x0000000d8b5a7824 */ /* 0x000fe200078e02ff */
[----:B------:R-:W-:Y:S01]  /*3b10*/  IADD3 R107, P2, R88, R125, RZ ;  /* 0x0000007d586b7210 */ /* 0x000fe20007f5e0ff */
[----:B------:R0:W3:Y:S02]  /*3b20*/  LDG.E.U8 R112, desc[UR24][R104.64] ;  /* 0x0000001868707981 */ /* 0x0000e4000c1e1100 */
[----:B------:R-:W-:Y:S01]  /*3b30*/  IMAD.X R97, R113, 0x1, R98, P0 ;  /* 0x0000000171617824 */ /* 0x000fe200000e0662 */
[----:B-1----:R-:W-:Y:S01]  /*3b40*/  LEA.HI.X.SX32 R92, R106, R127, 0x1, P1 ;  /* 0x0000007f6a5c7211 */ /* 0x002fe200008f0eff */
[----:B------:R-:W5:Y:S01]  /*3b50*/  LDL R177, [R1+0x58] ;  /* 0x0000580001b17983 */ /* 0x000f620000100800 */
[----:B------:R-:W-:-:S03]  /*3b60*/  IADD3 R106, P1, R2, R109, RZ ;  /* 0x0000006d026a7210 */ /* 0x000fc60007f3e0ff */
[----:B------:R1:W5:Y:S01]  /*3b70*/  LDG.E.U8 R98, desc[UR24][R96.64] ;  /* 0x0000001860627981 */ /* 0x000362000c1e1100 */
[----:B0-----:R-:W-:Y:S02]  /*3b80*/  IADD3 R105, P3, R90, R125, RZ ;  /* 0x0000007d5a697210 */ /* 0x001fe40007f7e0ff */
[----:B------:R-:W-:Y:S01]  /*3b90*/  IADD3 R104, P0, R2, R107, RZ ;  /* 0x0000006b02687210 */ /* 0x000fe20007f1e0ff */
[----:B------:R-:W-:Y:S01]  /*3ba0*/  IMAD.X R107, R113, 0x1, R92, P1 ;  /* 0x00000001716b7824 */ /* 0x000fe200008e065c */
[----:B------:R-:W-:Y:S01]  /*3bb0*/  LEA.HI.X.SX32 R92, R90, R127, 0x1, P3 ;  /* 0x0000007f5a5c7211 */ /* 0x000fe200018f0eff */
[----:B------:R-:W5:Y:S01]  /*3bc0*/  LDL R176, [R1+0x64] ;  /* 0x0000640001b07983 */ /* 0x000f620000100800 */
[----:B-1----:R-:W-:-:S03]  /*3bd0*/  IADD3 R96, P1, R2, R105, RZ ;  /* 0x0000006902607210 */ /* 0x002fc60007f3e0ff */
[----:B------:R0:W5:Y:S01]  /*3be0*/  LDG.E.U8 R90, desc[UR24][R106.64] ;  /* 0x000000186a5a7981 */ /* 0x000162000c1e1100 */
[----:B------:R-:W-:Y:S01]  /*3bf0*/  LEA.HI.X.SX32 R88, R88, R127, 0x1, P2 ;  /* 0x0000007f58587211 */ /* 0x000fe200010f0eff */
[----:B------:R-:W-:Y:S02]  /*3c00*/  IMAD R109, R139, 0xf, RZ ;  /* 0x0000000f8b6d7824 */ /* 0x000fe400078e02ff */
[C---:B------:R-:W-:Y:S01]  /*3c10*/  IMAD.X R97, R113.reuse, 0x1, R92, P1 ;  /* 0x0000000171617824 */ /* 0x040fe200008e065c */
[----:B------:R-:W5:Y:S01]  /*3c20*/  LDL R179, [R1+0x60] ;  /* 0x0000600001b37983 */ /* 0x000f620000100800 */
[----:B------:R-:W-:-:S03]  /*3c30*/  IMAD.X R105, R113, 0x1, R88, P0 ;  /* 0x0000000171697824 */ /* 0x000fc600000e0658 */
[----:B------:R-:W5:Y:S01]  /*3c40*/  LDL R178, [R1+0x6c] ;  /* 0x00006c0001b27983 */ /* 0x000f620000100800 */
[----:B0-----:R-:W-:Y:S01]  /*3c50*/  IMAD R106, R139, 0xe, RZ ;  /* 0x0000000e8b6a7824 */ /* 0x001fe200078e02ff */
[C---:B------:R-:W-:Y:S02]  /*3c60*/  IADD3 R108, P1, R109.reuse, R125, RZ ;  /* 0x0000007d6d6c7210 */ /* 0x040fe40007f3e0ff */
[----:B------:R0:W5:Y:S02]  /*3c70*/  LDG.E.U8 R92, desc[UR24][R96.64] ;  /* 0x00000018605c7981 */ /* 0x000164000c1e1100 */
[----:B------:R-:W-:Y:S01]  /*3c80*/  LEA.HI.X.SX32 R109, R109, R127, 0x1, P1 ;  /* 0x0000007f6d6d7211 */ /* 0x000fe200008f0eff */
[----:B------:R-:W-:Y:S01]  /*3c90*/  IMAD R107, R139, 0x11, RZ ;  /* 0x000000118b6b7824 */ /* 0x000fe200078e02ff */
[----:B------:R1:W5:Y:S04]  /*3ca0*/  LDG.E.U8 R88, desc[UR24][R104.64] ;  /* 0x0000001868587981 */ /* 0x000368000c1e1100 */
[----:B------:R-:W5:Y:S01]  /*3cb0*/  LDL R181, [R1+0x68] ;  /* 0x0000680001b57983 */ /* 0x000f620000100800 */
[----:B0-----:R-:W-:-:S02]  /*3cc0*/  IADD3 R96, P0, R106, R125, RZ ;  /* 0x0000007d6a607210 */ /* 0x001fc40007f1e0ff */
[----:B------:R-:W-:Y:S01]  /*3cd0*/  IADD3 R108, P1, R2, R108, RZ ;  /* 0x0000006c026c7210 */ /* 0x000fe20007f3e0ff */
[----:B------:R-:W5:Y:S01]  /*3ce0*/  LDL R180, [R1+0x74] ;  /* 0x0000740001b47983 */ /* 0x000f620000100800 */
[----:B------:R-:W-:Y:S02]  /*3cf0*/  LEA.HI.X.SX32 R97, R106, R127, 0x1, P0 ;  /* 0x0000007f6a617211 */ /* 0x000fe400000f0eff */
[----:B------:R-:W-:Y:S01]  /*3d00*/  IADD3 R96, P0, R2, R96, RZ ;  /* 0x0000006002607210 */ /* 0x000fe20007f1e0ff */
[----:B-1----:R-:W-:Y:S01]  /*3d10*/  IMAD.SHL.U32 R105, R139, 0x10, RZ ;  /* 0x000000108b697824 */ /* 0x002fe200078e00ff */
[-C--:B------:R-:W-:Y:S01]  /*3d20*/  IADD3 R106, P3, R107, R125.reuse, RZ ;  /* 0x0000007d6b6a7210 */ /* 0x080fe20007f7e0ff */
[C---:B------:R-:W-:Y:S01]  /*3d30*/  IMAD.X R109, R113.reuse, 0x1, R109, P1 ;  /* 0x00000001716d7824 */ /* 0x040fe200008e066d */
[----:B------:R-:W5:Y:S01]  /*3d40*/  LDL R183, [R1+0x70] ;  /* 0x0000700001b77983 */ /* 0x000f620000100800 */
[----:B------:R-:W-:Y:S01]  /*3d50*/  IMAD.X R97, R113, 0x1, R97, P0 ;  /* 0x0000000171617824 */ /* 0x000fe200000e0661 */
[----:B------:R-:W-:-:S02]  /*3d60*/  IADD3 R104, P2, R105, R125, RZ ;  /* 0x0000007d69687210 */ /* 0x000fc40007f5e0ff */
[-C--:B------:R-:W-:Y:S01]  /*3d70*/  LEA.HI.X.SX32 R107, R107, R127.reuse, 0x1, P3 ;  /* 0x0000007f6b6b7211 */ /* 0x080fe200018f0eff */
[----:B------:R-:W5:Y:S01]  /*3d80*/  LDL R182, [R1+0x7c] ;  /* 0x00007c0001b67983 */ /* 0x000f620000100800 */
[----:B------:R-:W-:Y:S02]  /*3d90*/  LEA.HI.X.SX32 R105, R105, R127, 0x1, P2 ;  /* 0x0000007f69697211 */ /* 0x000fe400010f0eff */
[C---:B------:R-:W-:Y:S01]  /*3da0*/  IADD3 R104, P0, R2.reuse, R104, RZ ;  /* 0x0000006802687210 */ /* 0x040fe20007f1e0ff */
[----:B------:R-:W5:Y:S01]  /*3db0*/  LDG.E.U8 R96, desc[UR24][R96.64] ;  /* 0x0000001860607981 */ /* 0x000f62000c1e1100 */
[----:B------:R-:W-:-:S03]  /*3dc0*/  IADD3 R106, P1, R2, R106, RZ ;  /* 0x0000006a026a7210 */ /* 0x000fc60007f3e0ff */
[C---:B------:R-:W-:Y:S01]  /*3dd0*/  IMAD.X R105, R113.reuse, 0x1, R105, P0 ;  /* 0x0000000171697824 */ /* 0x040fe200000e0669 */
[----:B------:R-:W5:Y:S04]  /*3de0*/  LDL R187, [R1+0x80] ;  /* 0x0000800001bb7983 */ /* 0x000f680000100800 */
[----:B------:R-:W5:Y:S04]  /*3df0*/  LDL R186, [R1+0x8c] ;  /* 0x00008c0001ba7983 */ /* 0x000f680000100800 */
[----:B------:R0:W5:Y:S01]  /*3e00*/  LDG.E.U8 R97, desc[UR24][R108.64] ;  /* 0x000000186c617981 */ /* 0x000162000c1e1100 */
[----:B------:R-:W-:-:S03]  /*3e10*/  IMAD.X R107, R113, 0x1, R107, P1 ;  /* 0x00000001716b7824 */ /* 0x000fc600008e066b */
[----:B------:R-:W4:Y:S04]  /*3e20*/  LDG.E.U8 R114, desc[UR24][R104.64] ;  /* 0x0000001868727981 */ /* 0x000f28000c1e1100 */
[----:B------:R1:W5:Y:S01]  /*3e30*/  LDG.E.U8 R115, desc[UR24][R106.64] ;  /* 0x000000186a737981 */ /* 0x000362000c1e1100 */
[----:B0-----:R-:W-:-:S03]  /*3e40*/  IMAD R109, R139, 0x12, RZ ;  /* 0x000000128b6d7824 */ /* 0x001fc600078e02ff */
[----:B------:R-:W5:Y:S02]  /*3e50*/  LDL R191, [R1+0x90] ;  /* 0x0000900001bf7983 */ /* 0x000f640000100800 */
[CC--:B------:R-:W-:Y:S02]  /*3e60*/  IADD3 R108, P0, R109.reuse, R125.reuse, RZ ;  /* 0x0000007d6d6c7210 */ /* 0x0c0fe40007f1e0ff */
[----:B------:R-:W5:Y:S01]  /*3e70*/  LDL R190, [R1+0x9c] ;  /* 0x00009c0001be7983 */ /* 0x000f620000100800 */
[----:B-1----:R-:W-:Y:S02]  /*3e80*/  IADD3 R106, P1, R110, R125, RZ ;  /* 0x0000007d6e6a7210 */ /* 0x002fe40007f3e0ff */
[-C--:B------:R-:W-:Y:S01]  /*3e90*/  LEA.HI.X.SX32 R109, R109, R127.reuse, 0x1, P0 ;  /* 0x0000007f6d6d7211 */ /* 0x080fe200000f0eff */
[----:B------:R-:W5:Y:S01]  /*3ea0*/  LDL R193, [R1+0x98] ;  /* 0x0000980001c17983 */ /* 0x000f620000100800 */
[----:B------:R-:W-:Y:S02]  /*3eb0*/  IADD3 R108, P0, R2, R108, RZ ;  /* 0x0000006c026c7210 */ /* 0x000fe40007f1e0ff */
[----:B------:R-:W-:Y:S01]  /*3ec0*/  LEA.HI.X.SX32 R107, R110, R127, 0x1, P1 ;  /* 0x0000007f6e6b7211 */ /* 0x000fe200008f0eff */
[----:B------:R-:W5:Y:S01]  /*3ed0*/  LDL R192, [R1+0xa4] ;  /* 0x0000a40001c07983 */ /* 0x000f620000100800 */
[----:B------:R-:W-:Y:S01]  /*3ee0*/  IADD3 R106, P1, R2, R106, RZ ;  /* 0x0000006a026a7210 */ /* 0x000fe20007f3e0ff */
[----:B------:R-:W-:Y:S01]  /*3ef0*/  IMAD.X R109, R113, 0x1, R109, P0 ;  /* 0x00000001716d7824 */ /* 0x000fe200000e066d */
[----:B------:R-:W-:Y:S01]  /*3f00*/  IADD3 R110, P3, R111, R125, RZ ;  /* 0x0000007d6f6e7210 */ /* 0x000fe20007f7e0ff */
[----:B------:R-:W-:Y:S01]  /*3f10*/  IMAD R105, R139, 0x14, RZ ;  /* 0x000000148b697824 */ /* 0x000fe200078e02ff */
[----:B------:R-:W5:Y:S01]  /*3f20*/  LDL R195, [R1+0xa0] ;  /* 0x0000a00001c37983 */ /* 0x000f620000100800 */
[----:B------:R-:W-:-:S03]  /*3f30*/  IMAD.X R107, R113, 0x1, R107, P1 ;  /* 0x00000001716b7824 */ /* 0x000fc600008e066b */
[----:B------:R0:W5:Y:S01]  /*3f40*/  LDG.E.U8 R116, desc[UR24][R108.64] ;  /* 0x000000186c747981 */ /* 0x000162000c1e1100 */
[----:B------:R-:W-:-:S03]  /*3f50*/  IADD3 R104, P2, R105, R125, RZ ;  /* 0x0000007d69687210 */ /* 0x000fc60007f5e0ff */
[----:B------:R1:W5:Y:S01]  /*3f60*/  LDG.E.U8 R117, desc[UR24][R106.64] ;  /* 0x000000186a757981 */ /* 0x000362000c1e1100 */
[----:B------:R-:W-:-:S03]  /*3f70*/  LEA.HI.X.SX32 R105, R105, R127, 0x1, P2 ;  /* 0x0000007f69697211 */ /* 0x000fc600010f0eff */
[----:B------:R-:W5:Y:S01]  /*3f80*/  LDL R194, [R1+0xac] ;  /* 0x0000ac0001c27983 */ /* 0x000f620000100800 */
[----:B0-----:R-:W-:Y:S02]  /*3f90*/  LEA.HI.X.SX32 R109, R111, R127, 0x1, P3 ;  /* 0x0000007f6f6d7211 */ /* 0x001fe400018f0eff */
[C---:B------:R-:W-:Y:S01]  /*3fa0*/  IADD3 R108, P1, R2.reuse, R110, RZ ;  /* 0x0000006e026c7210 */ /* 0x040fe20007f3e0ff */
[----:B------:R-:W-:Y:S01]  /*3fb0*/  IMAD R110, R139, 0x16, RZ ;  /* 0x000000168b6e7824 */ /* 0x000fe200078e02ff */
[----:B------:R-:W-:Y:S01]  /*3fc0*/  IADD3 R104, P0, R2, R104, RZ ;  /* 0x0000006802687210 */ /* 0x000fe20007f1e0ff */
[----:B------:R-:W5:Y:S02]  /*3fd0*/  LDL R215, [R1+0xa8] ;  /* 0x0000a80001d77983 */ /* 0x000f640000100800 */
[C---:B------:R-:W-:Y:S02]  /*3fe0*/  IMAD.X R109, R113.reuse, 0x1, R109, P1 ;  /* 0x00000001716d7824 */ /* 0x040fe400008e066d */
[----:B------:R-:W-:Y:S01]  /*3ff0*/  IMAD.X R105, R113, 0x1, R105, P0 ;  /* 0x0000000171697824 */ /* 0x000fe200000e0669 */
[----:B------:R-:W5:Y:S01]  /*4000*/  LDL R214, [R1+0xb4] ;  /* 0x0000b40001d67983 */ /* 0x000f620000100800 */
[----:B-1----:R-:W-:-:S03]  /*4010*/  IMAD R107, R139, 0x17, RZ ;  /* 0x000000178b6b7824 */ /* 0x002fc600078e02ff */
[----:B------:R0:W5:Y:S02]  /*4020*/  LDG.E.U8 R119, desc[UR24][R108.64] ;  /* 0x000000186c777981 */ /* 0x000164000c1e1100 */
[-C--:B------:R-:W-:Y:S01]  /*4030*/  IADD3 R106, P1, R107, R125.reuse, RZ ;  /* 0x0000007d6b6a7210 */ /* 0x080fe20007f3e0ff */
[----:B------:R-:W-:Y:S01]  /*4040*/  IMAD R111, R139, 0x19, RZ ;  /* 0x000000198b6f7824 */ /* 0x000fe200078e02ff */
[----:B------:R1:W5:Y:S04]  /*4050*/  LDG.E.U8 R118, desc[UR24][R104.64] ;  /* 0x0000001868767981 */ /* 0x000368000c1e1100 */
[----:B------:R-:W5:Y:S01]  /*4060*/  LDL R199, [R1+0xb0] ;  /* 0x0000b00001c77983 */ /* 0x000f620000100800 */
[----:B0-----:R-:W-:-:S03]  /*4070*/  IADD3 R108, P0, R110, R125, RZ ;  /* 0x0000007d6e6c7210 */ /* 0x001fc60007f1e0ff */
[----:B------:R-:W5:Y:S01]  /*4080*/  LDL R198, [R1+0xbc] ;  /* 0x0000bc0001c67983 */ /* 0x000f620000100800 */
[-C--:B------:R-:W-:Y:S02]  /*4090*/  LEA.HI.X.SX32 R109, R110, R127.reuse, 0x1, P0 ;  /* 0x0000007f6e6d7211 */ /* 0x080fe400000f0eff */
[C---:B------:R-:W-:Y:S01]  /*40a0*/  IADD3 R108, P0, R2.reuse, R108, RZ ;  /* 0x0000006c026c7210 */ /* 0x040fe20007f1e0ff */
[----:B------:R-:W5:Y:S01]  /*40b0*/  LDL R213, [R1+0xb8] ;  /* 0x0000b80001d57983 */ /* 0x000f620000100800 */
[----:B------:R-:W-:Y:S02]  /*40c0*/  LEA.HI.X.SX32 R107, R107, R127, 0x1, P1 ;  /* 0x0000007f6b6b7211 */ /* 0x000fe400008f0eff */
[----:B------:R-:W-:Y:S01]  /*40d0*/  IADD3 R106, P1, R2, R106, RZ ;  /* 0x0000006a026a7210 */ /* 0x000fe20007f3e0ff */
[----:B------:R-:W-:Y:S01]  /*40e0*/  IMAD.X R109, R113, 0x1, R109, P0 ;  /* 0x00000001716d7824 */ /* 0x000fe200000e066d */
[----:B------:R-:W-:Y:S01]  /*40f0*/  IADD3 R110, P3, R111, R125, RZ ;  /* 0x0000007d6f6e7210 */ /* 0x000fe20007f7e0ff */
[----:B-1----:R-:W-:Y:S01]  /*4100*/  IMAD R105, R139, 0x18, RZ ;  /* 0x000000188b697824 */ /* 0x002fe200078e02ff */
        /* <DEDUP_REMOVED lines=25> */
[----:B-1----:R-:W-:Y:S01]  /*42a0*/  IMAD R105, R139, 0x1c, RZ ;  /* 0x0000001c8b697824 */ /* 0x002fe200078e02ff */
[----:B------:R-:W-:Y:S01]  /*42b0*/  LEA.HI.X.SX32 R107, R107, R127, 0x1, P1 ;  /* 0x0000007f6b6b7211 */ /* 0x000fe200008f0eff */
[----:B------:R-:W5:Y:S01]  /*42c0*/  LDL R224, [R1+0xdc] ;  /* 0x0000dc0001e07983 */ /* 0x000f620000100800 */
[----:B------:R-:W-:Y:S01]  /*42d0*/  IADD3 R106, P1, R2, R106, RZ ;  /* 0x0000006a026a7210 */ /* 0x000fe20007f3e0ff */
[----:B------:R-:W-:Y:S01]  /*42e0*/  IMAD.X R109, R113, 0x1, R109, P0 ;  /* 0x00000001716d7824 */ /* 0x000fe200000e066d */
[-C--:B------:R-:W-:Y:S01]  /*42f0*/  IADD3 R110, P3, R111, R125.reuse, RZ ;  /* 0x0000007d6f6e7210 */ /* 0x080fe20007f7e0ff */
[----:B------:R-:W5:Y:S01]  /*4300*/  LDL R223, [R1+0xd8] ;  /* 0x0000d80001df7983 */ /* 0x000f620000100800 */
[----:B------:R-:W-:Y:S01]  /*4310*/  IADD3 R104, P2, R105, R125, RZ ;  /* 0x0000007d69687210 */ /* 0x000fe20007f5e0ff */
[----:B------:R-:W-:-:S02]  /*4320*/  IMAD.X R107, R113, 0x1, R107, P1 ;  /* 0x00000001716b7824 */ /* 0x000fc400008e066b */
[----:B------:R0:W5:Y:S01]  /*4330*/  LDG.E.U8 R141, desc[UR24][R108.64] ;  /* 0x000000186c8d7981 */ /* 0x000162000c1e1100 */
[-C--:B------:R-:W-:Y:S02]  /*4340*/  LEA.HI.X.SX32 R105, R105, R127.reuse, 0x1, P2 ;  /* 0x0000007f69697211 */ /* 0x080fe400010f0eff */
[C---:B------:R-:W-:Y:S01]  /*4350*/  IADD3 R104, P0, R2.reuse, R104, RZ ;  /* 0x0000006802687210 */ /* 0x040fe20007f1e0ff */
[----:B------:R1:W5:Y:S04]  /*4360*/  LDG.E.U8 R142, desc[UR24][R106.64] ;  /* 0x000000186a8e7981 */ /* 0x000368000c1e1100 */
[----:B------:R-:W5:Y:S01]  /*4370*/  LDL R226, [R1+0xe4] ;  /* 0x0000e40001e27983 */ /* 0x000f620000100800 */
[----:B0-----:R-:W-:Y:S02]  /*4380*/  LEA.HI.X.SX32 R109, R111, R127, 0x1, P3 ;  /* 0x0000007f6f6d7211 */ /* 0x001fe400018f0eff */
[----:B------:R-:W-:Y:S01]  /*4390*/  IADD3 R108, P1, R2, R110, RZ ;  /* 0x0000006e026c7210 */ /* 0x000fe20007f3e0ff */
[----:B------:R-:W-:Y:S01]  /*43a0*/  IMAD R110, R139, 0x1e, RZ ;  /* 0x0000001e8b6e7824 */ /* 0x000fe200078e02ff */
[----:B------:R-:W5:Y:S01]  /*43b0*/  LDL R225, [R1+0xe0] ;  /* 0x0000e00001e17983 */ /* 0x000f620000100800 */
[----:B------:R-:W-:-:S02]  /*43c0*/  IMAD.X R105, R113, 0x1, R105, P0 ;  /* 0x0000000171697824 */ /* 0x000fc400000e0669 */
[----:B------:R-:W-:Y:S01]  /*43d0*/  IMAD.X R109, R113, 0x1, R109, P1 ;  /* 0x00000001716d7824 */ /* 0x000fe200008e066d */
[----:B------:R-:W5:Y:S01]  /*43e0*/  LDL R230, [R1+0xec] ;  /* 0x0000ec0001e67983 */ /* 0x000f620000100800 */
[----:B-1----:R-:W-:-:S03]  /*43f0*/  IMAD R107, R139, 0x1f, RZ ;  /* 0x0000001f8b6b7824 */ /* 0x002fc600078e02ff */
[----:B------:R0:W5:Y:S02]  /*4400*/  LDG.E.U8 R144, desc[UR24][R108.64] ;  /* 0x000000186c907981 */ /* 0x000164000c1e1100 */
[-C--:B------:R-:W-:Y:S02]  /*4410*/  IADD3 R106, P1, R107, R125.reuse, RZ ;  /* 0x0000007d6b6a7210 */ /* 0x080fe40007f3e0ff */
[----:B------:R1:W5:Y:S04]  /*4420*/  LDG.E.U8 R143, desc[UR24][R104.64] ;  /* 0x00000018688f7981 */ /* 0x000368000c1e1100 */
[----:B------:R-:W5:Y:S01]  /*4430*/  LDL R228, [R1+0xe8] ;  /* 0x0000e80001e47983 */ /* 0x000f620000100800 */
[----:B0-----:R-:W-:-:S03]  /*4440*/  IADD3 R108, P0, R110, R125, RZ ;  /* 0x0000007d6e6c7210 */ /* 0x001fc60007f1e0ff */
[----:B------:R-:W5:Y:S01]  /*4450*/  LDL R232, [R1+0xf4] ;  /* 0x0000f40001e87983 */ /* 0x000f620000100800 */
[----:B-1----:R-:W-:Y:S01]  /*4460*/  IMAD.SHL.U32 R105, R139, 0x20, RZ ;  /* 0x000000208b697824 */ /* 0x002fe200078e00ff */
[-C--:B------:R-:W-:Y:S02]  /*4470*/  LEA.HI.X.SX32 R109, R110, R127.reuse, 0x1, P0 ;  /* 0x0000007f6e6d7211 */ /* 0x080fe400000f0eff */
[C---:B------:R-:W-:Y:S02]  /*4480*/  IADD3 R108, P0, R2.reuse, R108, RZ ;  /* 0x0000006c026c7210 */ /* 0x040fe40007f1e0ff */
[----:B------:R-:W-:Y:S02]  /*4490*/  LEA.HI.X.SX32 R107, R107, R127, 0x1, P1 ;  /* 0x0000007f6b6b7211 */ /* 0x000fe400008f0eff */
[----:B------:R-:W-:Y:S01]  /*44a0*/  IADD3 R106, P1, R2, R106, RZ ;  /* 0x0000006a026a7210 */ /* 0x000fe20007f3e0ff */
[----:B------:R-:W-:Y:S01]  /*44b0*/  IMAD R111, R139, 0x21, RZ ;  /* 0x000000218b6f7824 */ /* 0x000fe200078e02ff */
[----:B------:R-:W-:Y:S01]  /*44c0*/  IADD3 R104, P2, R105, R125, RZ ;  /* 0x0000007d69687210 */ /* 0x000fe20007f5e0ff */
[----:B------:R-:W-:-:S02]  /*44d0*/  IMAD.X R109, R113, 0x1, R109, P0 ;  /* 0x00000001716d7824 */ /* 0x000fc400000e066d */
[----:B------:R-:W-:Y:S01]  /*44e0*/  IMAD.X R107, R113, 0x1, R107, P1 ;  /* 0x00000001716b7824 */ /* 0x000fe200008e066b */
[----:B------:R-:W-:Y:S02]  /*44f0*/  LEA.HI.X.SX32 R105, R105, R127, 0x1, P2 ;  /* 0x0000007f69697211 */ /* 0x000fe400010f0eff */
[----:B------:R-:W-:Y:S01]  /*4500*/  IADD3 R104, P0, R2, R104, RZ ;  /* 0x0000006802687210 */ /* 0x000fe20007f1e0ff */
[----:B------:R0:W5:Y:S01]  /*4510*/  LDG.E.U8 R145, desc[UR24][R108.64] ;  /* 0x000000186c917981 */ /* 0x000162000c1e1100 */
[----:B------:R-:W-:-:S03]  /*4520*/  IADD3 R110, P3, R111, R125, RZ ;  /* 0x0000007d6f6e7210 */ /* 0x000fc60007f7e0ff */
[----:B------:R-:W-:Y:S01]  /*4530*/  IMAD.X R105, R113, 0x1, R105, P0 ;  /* 0x0000000171697824 */ /* 0x000fe200000e0669 */
[----:B------:R1:W5:Y:S04]  /*4540*/  LDG.E.U8 R146, desc[UR24][R106.64] ;  /* 0x000000186a927981 */ /* 0x000368000c1e1100 */
[----:B------:R2:W5:Y:S01]  /*4550*/  LDG.E.U8 R147, desc[UR24][R104.64] ;  /* 0x0000001868937981 */ /* 0x000562000c1e1100 */
[----:B0-----:R-:W-:Y:S02]  /*4560*/  LEA.HI.X.SX32 R109, R111, R127, 0x1, P3 ;  /* 0x0000007f6f6d7211 */ /* 0x001fe400018f0eff */
[----:B------:R-:W-:Y:S01]  /*4570*/  IADD3 R108, P0, R2, R110, RZ ;  /* 0x0000006e026c7210 */ /* 0x000fe20007f1e0ff */
[----:B-1----:R-:W-:-:S04]  /*4580*/  IMAD R107, R139, 0x23, RZ ;  /* 0x000000238b6b7824 */ /* 0x002fc800078e02ff */
[----:B------:R-:W-:Y:S02]  /*4590*/  IMAD.X R109, R113, 0x1, R109, P0 ;  /* 0x00000001716d7824 */ /* 0x000fe400000e066d */
[----:B------:R-:W-:Y:S01]  /*45a0*/  IMAD R111, R139, 0x25, RZ ;  /* 0x000000258b6f7824 */ /* 0x000fe200078e02ff */
[----:B------:R-:W-:Y:S01]  /*45b0*/  IADD3 R106, P2, R107, R125, RZ ;  /* 0x0000007d6b6a7210 */ /* 0x000fe20007f5e0ff */
[----:B--2---:R-:W-:Y:S01]  /*45c0*/  IMAD R105, R139, 0x22, RZ ;  /* 0x000000228b697824 */ /* 0x004fe200078e02ff */
[----:B------:R0:W2:Y:S02]  /*45d0*/  LDG.E.U8 R148, desc[UR24][R108.64] ;  /* 0x000000186c947981 */ /* 0x0000a4000c1e1100 */
[----:B------:R-:W-:Y:S02]  /*45e0*/  LEA.HI.X.SX32 R107, R107, R127, 0x1, P2 ;  /* 0x0000007f6b6b7211 */ /* 0x000fe400010f0eff */
[----:B------:R-:W-:Y:S02]  /*45f0*/  IADD3 R110, P0, R111, R125, RZ ;  /* 0x0000007d6f6e7210 */ /* 0x000fe40007f1e0ff */
[----:B------:R-:W-:-:S02]  /*4600*/  IADD3 R106, P2, R2, R106, RZ ;  /* 0x0000006a026a7210 */ /* 0x000fc40007f5e0ff */
[-C--:B------:R-:W-:Y:S02]  /*4610*/  IADD3 R104, P1, R105, R125.reuse, RZ ;  /* 0x0000007d69687210 */ /* 0x080fe40007f3e0ff */
[C---:B0-----:R-:W-:Y:S01]  /*4620*/  IADD3 R108, P3, R132.reuse, R125, RZ ;  /* 0x0000007d846c7210 */ /* 0x041fe20007f7e0ff */
[----:B------:R-:W-:Y:S01]  /*4630*/  IMAD.X R107, R113, 0x1, R107, P2 ;  /* 0x00000001716b7824 */ /* 0x000fe200010e066b */
[-C--:B------:R-:W-:Y:S02]  /*4640*/  LEA.HI.X.SX32 R111, R111, R127.reuse, 0x1, P0 ;  /* 0x0000007f6f6f7211 */ /* 0x080fe400000f0eff */
[----:B------:R-:W-:Y:S02]  /*4650*/  LEA.HI.X.SX32 R109, R132, R127, 0x1, P3 ;  /* 0x0000007f846d7211 */ /* 0x000fe400018f0eff */
[C---:B------:R-:W-:Y:S01]  /*4660*/  IADD3 R110, P0, R2.reuse, R110, RZ ;  /* 0x0000006e026e7210 */ /* 0x040fe20007f1e0ff */
[----:B------:R0:W2:Y:S01]  /*4670*/  LDG.E.U8 R150, desc[UR24][R106.64] ;  /* 0x000000186a967981 */ /* 0x0000a2000c1e1100 */
[----:B------:R-:W-:-:S02]  /*4680*/  IADD3 R108, P3, R2, R108, RZ ;  /* 0x0000006c026c7210 */ /* 0x000fc40007f7e0ff */
[----:B------:R-:W-:Y:S02]  /*4690*/  LEA.HI.X.SX32 R105, R105, R127, 0x1, P1 ;  /* 0x0000007f69697211 */ /* 0x000fe400008f0eff */
[----:B------:R-:W-:Y:S01]  /*46a0*/  IADD3 R104, P1, R2, R104, RZ ;  /* 0x0000006802687210 */ /* 0x000fe20007f3e0ff */
[C---:B------:R-:W-:Y:S02]  /*46b0*/  IMAD.X R111, R113.reuse, 0x1, R111, P0 ;  /* 0x00000001716f7824 */ /* 0x040fe400000e066f */
[----:B------:R-:W-:Y:S02]  /*46c0*/  IMAD.X R109, R113, 0x1, R109, P3 ;  /* 0x00000001716d7824 */ /* 0x000fe400018e066d */
[----:B0-----:R-:W-:Y:S01]  /*46d0*/  IMAD R107, R139, 0x26, RZ ;  /* 0x000000268b6b7824 */ /* 0x001fe200078e02ff */
[----:B------:R0:W2:Y:S01]  /*46e0*/  LDG.E.U8 R152, desc[UR24][R110.64] ;  /* 0x000000186e987981 */ /* 0x0000a2000c1e1100 */
[----:B------:R-:W-:-:S03]  /*46f0*/  IMAD.X R105, R113, 0x1, R105, P1 ;  /* 0x0000000171697824 */ /* 0x000fc600008e0669 */
[----:B------:R1:W2:Y:S04]  /*4700*/  LDG.E.U8 R151, desc[UR24][R108.64] ;  /* 0x000000186c977981 */ /* 0x0002a8000c1e1100 */
[----:B------:R3:W2:Y:S01]  /*4710*/  LDG.E.U8 R149, desc[UR24][R104.64] ;  /* 0x0000001868957981 */ /* 0x0006a2000c1e1100 */
[----:B0-----:R-:W-:Y:S01]  /*4720*/  IADD3 R110, P0, R107, R125, RZ ;  /* 0x0000007d6b6e7210 */ /* 0x001fe20007f1e0ff */
[----:B-1----:R-:W-:-:S03]  /*4730*/  IMAD R108, R139, 0x29, RZ ;  /* 0x000000298b6c7824 */ /* 0x002fc600078e02ff */
[----:B------:R-:W-:Y:S01]  /*4740*/  LEA.HI.X.SX32 R107, R107, R127, 0x1, P0 ;  /* 0x0000007f6b6b7211 */ /* 0x000fe200000f0eff */
[C---:B---3--:R-:W-:Y:S01]  /*4750*/  IMAD R104, R139.reuse, 0x2b, RZ ;  /* 0x0000002b8b687824 */ /* 0x048fe200078e02ff */
[----:B------:R-:W-:Y:S01]  /*4760*/  IADD3 R110, P0, R2, R110, RZ ;  /* 0x0000006e026e7210 */ /* 0x000fe20007f1e0ff */
[--C-:B------:R-:W-:Y:S02]  /*4770*/  IMAD.IADD R108, R108, 0x1, R125.reuse ;  /* 0x000000016c6c7824 */ /* 0x100fe400078e027d */
[----:B------:R-:W-:Y:S02]  /*4780*/  IMAD R105, R139, 0x2c, RZ ;  /* 0x0000002c8b697824 */ /* 0x000fe400078e02ff */
[----:B------:R-:W-:Y:S01]  /*4790*/  IMAD.IADD R104, R104, 0x1, R125 ;  /* 0x0000000168687824 */ /* 0x000fe200078e027d */
[C---:B------:R-:W-:Y:S01]  /*47a0*/  IADD3 R108, P1, R2.reuse, R108, RZ ;  /* 0x0000006c026c7210 */ /* 0x040fe20007f3e0ff */
[----:B------:R-:W-:Y:S02]  /*47b0*/  IMAD.X R111, R113, 0x1, R107, P0 ;  /* 0x00000001716f7824 */ /* 0x000fe400000e066b */
[----:B------:R-:W-:Y:S01]  /*47c0*/  IMAD.IADD R105, R105, 0x1, R125 ;  /* 0x0000000169697824 */ /* 0x000fe200078e027d */
[----:B------:R-:W-:Y:S01]  /*47d0*/  IADD3 R104, P2, R2, R104, RZ ;  /* 0x0000006802687210 */ /* 0x000fe20007f5e0ff */
[----:B------:R-:W-:Y:S01]  /*47e0*/  IMAD.X R109, R113, 0x1, R122, P1 ;  /* 0x00000001716d7824 */ /* 0x000fe200008e067a */
[----:B------:R0:W3:Y:S01]  /*47f0*/  LDG.E.U8 R153, desc[UR24][R110.64] ;  /* 0x000000186e997981 */ /* 0x0000e2000c1e1100 */
[----:B------:R-:W-:-:S03]  /*4800*/  IMAD R106, R139, 0x2a, RZ ;  /* 0x0000002a8b6a7824 */ /* 0x000fc600078e02ff */
[----:B------:R1:W3:Y:S01]  /*4810*/  LDG.E.U8 R154, desc[UR24][R108.64] ;  /* 0x000000186c9a7981 */ /* 0x0002e2000c1e1100 */
[----:B------:R-:W-:Y:S01]  /*4820*/  IMAD.IADD R106, R106, 0x1, R125 ;  /* 0x000000016a6a7824 */ /* 0x000fe200078e027d */
[----:B0-----:R-:W-:Y:S01]  /*4830*/  IADD3 R110, P1, R2, R105, RZ ;  /* 0x00000069026e7210 */ /* 0x001fe20007f3e0ff */
[----:B------:R-:W-:-:S04]  /*4840*/  IMAD.X R105, R113, 0x1, R120, P2 ;  /* 0x0000000171697824 */ /* 0x000fc800010e0678 */
[----:B------:R-:W-:Y:S01]  /*4850*/  IMAD.X R111, R113, 0x1, R23, P1 ;  /* 0x00000001716f7824 */ /* 0x000fe200008e0617 */
[----:B------:R0:W3:Y:S01]  /*4860*/  LDG.E.U8 R156, desc[UR24][R104.64] ;  /* 0x00000018689c7981 */ /* 0x0000e2000c1e1100 */
[----:B------:R-:W-:Y:S01]  /*4870*/  IADD3 R106, P0, R2, R106, RZ ;  /* 0x0000006a026a7210 */ /* 0x000fe20007f1e0ff */
[C---:B-1----:R-:W-:Y:S02]  /*4880*/  IMAD R108, R139.reuse, 0x2e, RZ ;  /* 0x0000002e8b6c7824 */ /* 0x042fe400078e02ff */
[----:B------:R1:W3:Y:S01]  /*4890*/  LDG.E.U8 R157, desc[UR24][R110.64] ;  /* 0x000000186e9d7981 */ /* 0x0002e2000c1e1100 */
[----:B0-----:R-:W-:-:S04]  /*48a0*/  IMAD R104, R139, 0x2d, RZ ;  /* 0x0000002d8b687824 */ /* 0x001fc800078e02ff */
[----:B-1----:R-:W-:Y:S02]  /*48b0*/  IMAD.IADD R110, R104, 0x1, R125 ;  /* 0x00000001686e7824 */ /* 0x002fe400078e027d */
[----:B------:R-:W-:Y:S02]  /*48c0*/  IMAD R104, R139, 0x31, RZ ;  /* 0x000000318b687824 */ /* 0x000fe400078e02ff */
[----:B------:R-:W-:Y:S01]  /*48d0*/  IMAD.X R107, R113, 0x1, R121, P0 ;  /* 0x00000001716b7824 */ /* 0x000fe200000e0679 */
[----:B------:R-:W-:Y:S01]  /*48e0*/  IADD3 R110, P0, R2, R110, RZ ;  /* 0x0000006e026e7210 */ /* 0x000fe20007f1e0ff */
[--C-:B------:R-:W-:Y:S02]  /*48f0*/  IMAD.IADD R108, R108, 0x1, R125.reuse ;  /* 0x000000016c6c7824 */ /* 0x100fe400078e027d */
[----:B------:R-:W-:Y:S01]  /*4900*/  IMAD R105, R139, 0x32, RZ ;  /* 0x000000328b697824 */ /* 0x000fe200078e02ff */
[----:B------:R0:W3:Y:S01]  /*4910*/  LDG.E.U8 R155, desc[UR24][R106.64] ;  /* 0x000000186a9b7981 */ /* 0x0000e2000c1e1100 */
[----:B------:R-:W-:Y:S01]  /*4920*/  IMAD.IADD R104, R104, 0x1, R125 ;  /* 0x0000000168687824 */ /* 0x000fe200078e027d */
[----:B------:R-:W-:Y:S01]  /*4930*/  IADD3 R108, P1, R2, R108, RZ ;  /* 0x0000006c026c7210 */ /* 0x000fe20007f3e0ff */
[----:B------:R-:W-:-:S02]  /*4940*/  IMAD.X R111, R113, 0x1, R22, P0 ;  /* 0x00000001716f7824 */ /* 0x000fc400000e0616 */
[----:B------:R-:W-:Y:S01]  /*4950*/  IMAD.IADD R105, R105, 0x1, R125 ;  /* 0x0000000169697824 */ /* 0x000fe200078e027d */
[----:B------:R-:W-:Y:S01]  /*4960*/  IADD3 R104, P2, R2, R104, RZ ;  /* 0x0000006802687210 */ /* 0x000fe20007f5e0ff */
[----:B------:R-:W-:Y:S01]  /*4970*/  IMAD.X R109, R113, 0x1, R21, P1 ;  /* 0x00000001716d7824 */ /* 0x000fe200008e0615 */
[----:B------:R1:W3:Y:S01]  /*4980*/  LDG.E.U8 R158, desc[UR24][R110.64] ;  /* 0x000000186e9e7981 */ /* 0x0002e2000c1e1100 */
[----:B0-----:R-:W-:-:S03]  /*4990*/  IMAD R106, R139, 0x30, RZ ;  /* 0x000000308b6a7824 */ /* 0x001fc600078e02ff */
[----:B------:R0:W3:Y:S01]  /*49a0*/  LDG.E.U8 R159, desc[UR24][R108.64] ;  /* 0x000000186c9f7981 */ /* 0x0000e2000c1e1100 */
[----:B-1----:R-:W-:Y:S01]  /*49b0*/  IADD3 R110, P1, R2, R105, RZ ;  /* 0x00000069026e7210 */ /* 0x002fe20007f3e0ff */
[C---:B------:R-:W-:Y:S02]  /*49c0*/  IMAD.X R105, R113.reuse, 0x1, R18, P2 ;  /* 0x0000000171697824 */ /* 0x040fe400010e0612 */
[----:B------:R-:W-:Y:S02]  /*49d0*/  IMAD.IADD R106, R106, 0x1, R125 ;  /* 0x000000016a6a7824 */ /* 0x000fe400078e027d */
[----:B------:R-:W-:Y:S01]  /*49e0*/  IMAD.X R111, R113, 0x1, R17, P1 ;  /* 0x00000001716f7824 */ /* 0x000fe200008e0611 */
[----:B------:R1:W3:Y:S02]  /*49f0*/  LDG.E.U8 R161, desc[UR24][R104.64] ;  /* 0x0000001868a17981 */ /* 0x0002e4000c1e1100 */
[----:B------:R-:W-:Y:S02]  /*4a00*/  IADD3 R106, P0, R2, R106, RZ ;  /* 0x0000006a026a7210 */ /* 0x000fe40007f1e0ff */
[----:B------:R4:W3:Y:S01]  /*4a10*/  LDG.E.U8 R162, desc[UR24][R110.64] ;  /* 0x000000186ea27981 */ /* 0x0008e2000c1e1100 */
[----:B0-----:R-:W-:-:S02]  /*4a20*/  IMAD R108, R139, 0x34, RZ ;  /* 0x000000348b6c7824 */ /* 0x001fc400078e02ff */
[----:B-1----:R-:W-:-:S04]  /*4a30*/  IMAD R104, R139, 0x33, RZ ;  /* 0x000000338b687824 */ /* 0x002fc800078e02ff */
[----:B----4-:R-:W-:Y:S02]  /*4a40*/  IMAD.IADD R110, R104, 0x1, R125 ;  /* 0x00000001686e7824 */ /* 0x010fe400078e027d */
[----:B------:R-:W-:Y:S02]  /*4a50*/  IMAD R104, R139, 0x39, RZ ;  /* 0x000000398b687824 */ /* 0x000fe400078e02ff */
[----:B------:R-:W-:Y:S01]  /*4a60*/  IMAD.X R107, R113, 0x1, R19, P0 ;  /* 0x00000001716b7824 */ /* 0x000fe200000e0613 */
[----:B------:R-:W-:Y:S01]  /*4a70*/  IADD3 R110, P0, R2, R110, RZ ;  /* 0x0000006e026e7210 */ /* 0x000fe20007f1e0ff */
[--C-:B------:R-:W-:Y:S02]  /*4a80*/  IMAD.IADD R108, R108, 0x1, R125.reuse ;  /* 0x000000016c6c7824 */ /* 0x100fe400078e027d */
[----:B------:R-:W-:Y:S01]  /*4a90*/  IMAD R105, R139, 0x3a, RZ ;  /* 0x0000003a8b697824 */ /* 0x000fe200078e02ff */
[----:B------:R0:W4:Y:S01]  /*4aa0*/  LDG.E.U8 R160, desc[UR24][R106.64] ;  /* 0x000000186aa07981 */ /* 0x000122000c1e1100 */
        /* <DEDUP_REMOVED lines=9> */
[----:B------:R-:W-:Y:S01]  /*4b40*/  IMAD.IADD R106, R106, 0x1, R125 ;  /* 0x000000016a6a7824 */ /* 0x000fe200078e027d */
[----:B-1----:R-:W-:Y:S01]  /*4b50*/  IADD3 R110, P1, R2, R105, RZ ;  /* 0x00000069026e7210 */ /* 0x002fe20007f3e0ff */
[----:B------:R-:W-:-:S03]  /*4b60*/  IMAD.X R105, R113, 0x1, R10, P2 ;  /* 0x0000000171697824 */ /* 0x000fc600010e060a */
[----:B------:R-:W-:Y:S01]  /*4b70*/  IADD3 R106, P0, R2, R106, RZ ;  /* 0x0000006a026a7210 */ /* 0x000fe20007f1e0ff */
[C---:B------:R-:W-:Y:S01]  /*4b80*/  IMAD.X R111, R113.reuse, 0x1, R9, P1 ;  /* 0x00000001716f7824 */ /* 0x040fe200008e0609 */
[----:B------:R1:W3:Y:S03]  /*4b90*/  LDG.E.U8 R166, desc[UR24][R104.64] ;  /* 0x0000001868a67981 */ /* 0x0002e6000c1e1100 */
[----:B------:R-:W-:Y:S01]  /*4ba0*/  IMAD.X R107, R113, 0x1, R11, P0 ;  /* 0x00000001716b7824 */ /* 0x000fe200000e060b */
[----:B------:R1:W3:Y:S01]  /*4bb0*/  LDG.E.U8 R167, desc[UR24][R110.64] ;  /* 0x000000186ea77981 */ /* 0x0002e2000c1e1100 */
[----:B0-----:R-:W-:-:S03]  /*4bc0*/  IMAD R108, R139, 0x36, RZ ;  /* 0x000000368b6c7824 */ /* 0x001fc600078e02ff */
[----:B------:R0:W2:Y:S01]  /*4bd0*/  LDG.E.U8 R165, desc[UR24][R106.64] ;  /* 0x000000186aa57981 */ /* 0x0000a2000c1e1100 */
[----:B-1----:R-:W-:-:S04]  /*4be0*/  IMAD R104, R139, 0x35, RZ ;  /* 0x000000358b687824 */ /* 0x002fc800078e02ff */
[--C-:B------:R-:W-:Y:S02]  /*4bf0*/  IMAD.IADD R110, R104, 0x1, R125.reuse ;  /* 0x00000001686e7824 */ /* 0x100fe400078e027d */
[C---:B------:R-:W-:Y:S02]  /*4c00*/  IMAD R104, R139.reuse, 0x3c, RZ ;  /* 0x0000003c8b687824 */ /* 0x040fe400078e02ff */
[--C-:B------:R-:W-:Y:S01]  /*4c10*/  IMAD.IADD R108, R108, 0x1, R125.reuse ;  /* 0x000000016c6c7824 */ /* 0x100fe200078e027d */
[----:B------:R-:W-:Y:S01]  /*4c20*/  IADD3 R110, P0, R2, R110, RZ ;  /* 0x0000006e026e7210 */ /* 0x000fe20007f1e0ff */
[C---:B0-----:R-:W-:Y:S02]  /*4c30*/  IMAD R106, R139.reuse, 0x3b, RZ ;  /* 0x0000003b8b6a7824 */ /* 0x041fe400078e02ff */
[----:B------:R-:W-:Y:S02]  /*4c40*/  IMAD R105, R139, 0x3d, RZ ;  /* 0x0000003d8b697824 */ /* 0x000fe400078e02ff */
[----:B------:R-:W-:Y:S01]  /*4c50*/  IMAD.IADD R104, R104, 0x1, R125 ;  /* 0x0000000168687824 */ /* 0x000fe200078e027d */
[----:B------:R-:W-:Y:S01]  /*4c60*/  IADD3 R108, P1, R2, R108, RZ ;  /* 0x0000006c026c7210 */ /* 0x000fe20007f3e0ff */
[----:B------:R-:W-:-:S02]  /*4c70*/  IMAD.X R111, R113, 0x1, R14, P0 ;  /* 0x00000001716f7824 */ /* 0x000fc400000e060e */
[--C-:B------:R-:W-:Y:S01]  /*4c80*/  IMAD.IADD R106, R106, 0x1, R125.reuse ;  /* 0x000000016a6a7824 */ /* 0x100fe200078e027d */
[C---:B------:R-:W-:Y:S01]  /*4c90*/  IADD3 R104, P2, R2.reuse, R104, RZ ;  /* 0x0000006802687210 */ /* 0x040fe20007f5e0ff */
[----:B------:R-:W-:Y:S01]  /*4ca0*/  IMAD.IADD R105, R105, 0x1, R125 ;  /* 0x0000000169697824 */ /* 0x000fe200078e027d */
[----:B------:R0:W3:Y:S01]  /*4cb0*/  LDG.E.U8 R168, desc[UR24][R110.64] ;  /* 0x000000186ea87981 */ /* 0x0000e2000c1e1100 */
[----:B------:R-:W-:Y:S01]  /*4cc0*/  IMAD.X R109, R113, 0x1, R13, P1 ;  /* 0x00000001716d7824 */ /* 0x000fe200008e060d */
[----:B------:R-:W-:-:S04]  /*4cd0*/  IADD3 R106, P0, R2, R106, RZ ;  /* 0x0000006a026a7210 */ /* 0x000fc80007f1e0ff */
[----:B------:R-:W3:Y:S01]  /*4ce0*/  LDG.E.U8 R169, desc[UR24][R108.64] ;  /* 0x000000186ca97981 */ /* 0x000ee2000c1e1100 */
[----:B0-----:R-:W-:Y:S01]  /*4cf0*/  IADD3 R110, P1, R2, R105, RZ ;  /* 0x00000069026e7210 */ /* 0x001fe20007f3e0ff */
[C---:B------:R-:W-:Y:S02]  /*4d00*/  IMAD.X R105, R113.reuse, 0x1, R7, P2 ;  /* 0x0000000171697824 */ /* 0x040fe400010e0607 */
[C---:B------:R-:W-:Y:S02]  /*4d10*/  IMAD.X R107, R113.reuse, 0x1, R8, P0 ;  /* 0x00000001716b7824 */ /* 0x040fe400000e0608 */
[----:B------:R-:W-:Y:S01]  /*4d20*/  IMAD.X R111, R113, 0x1, R6, P1 ;  /* 0x00000001716f7824 */ /* 0x000fe200008e0606 */
[----:B------:R0:W3:Y:S04]  /*4d30*/  LDG.E.U8 R171, desc[UR24][R104.64] ;  /* 0x0000001868ab7981 */ /* 0x0000e8000c1e1100 */
[----:B------:R1:W3:Y:S04]  /*4d40*/  LDG.E.U8 R170, desc[UR24][R106.64] ;  /* 0x000000186aaa7981 */ /* 0x0002e8000c1e1100 */
[----:B------:R1:W3:Y:S01]  /*4d50*/  LDG.E.U8 R172, desc[UR24][R110.64] ;  /* 0x000000186eac7981 */ /* 0x0002e2000c1e1100 */
[----:B0-----:R-:W-:-:S02]  /*4d60*/  IMAD R105, R139, 0x3e, RZ ;  /* 0x0000003e8b697824 */ /* 0x001fc400078e02ff */
[----:B-1----:R-:W-:Y:S02]  /*4d70*/  IMAD R107, R139, 0x27, RZ ;  /* 0x000000278b6b7824 */ /* 0x002fe400078e02ff */
[----:B------:R-:W-:-:S03]  /*4d80*/  IMAD.IADD R110, R105, 0x1, R125 ;  /* 0x00000001696e7824 */ /* 0x000fc600078e027d */
[----:B------:R-:W-:Y:S01]  /*4d90*/  IADD3 R108, P0, R107, R125, RZ ;  /* 0x0000007d6b6c7210 */ /* 0x000fe20007f1e0ff */
[C---:B------:R-:W-:Y:S01]  /*4da0*/  IMAD R106, R139.reuse, 0x2f, RZ ;  /* 0x0000002f8b6a7824 */ /* 0x040fe200078e02ff */
[C---:B------:R-:W-:Y:S01]  /*4db0*/  IADD3 R110, P1, R2.reuse, R110, RZ ;  /* 0x0000006e026e7210 */ /* 0x040fe20007f3e0ff */
[C---:B------:R-:W-:Y:S02]  /*4dc0*/  IMAD R104, R139.reuse, 0x37, RZ ;  /* 0x000000378b687824 */ /* 0x040fe400078e02ff */
[----:B------:R-:W-:Y:S01]  /*4dd0*/  IMAD R105, R139, 0x3f, RZ ;  /* 0x0000003f8b697824 */ /* 0x000fe200078e02ff */
[----:B------:R-:W-:Y:S01]  /*4de0*/  LEA.HI.X.SX32 R107, R107, R127, 0x1, P0 ;  /* 0x0000007f6b6b7211 */ /* 0x000fe200000f0eff */
[----:B------:R-:W-:Y:S01]  /*4df0*/  IMAD.X R111, R113, 0x1, R5, P1 ;  /* 0x00000001716f7824 */ /* 0x000fe200008e0605 */
[----:B------:R-:W-:Y:S01]  /*4e00*/  IADD3 R108, P0, R2, R108, RZ ;  /* 0x0000006c026c7210 */ /* 0x000fe20007f1e0ff */
[--C-:B------:R-:W-:Y:S02]  /*4e10*/  IMAD.IADD R106, R106, 0x1, R125.reuse ;  /* 0x000000016a6a7824 */ /* 0x100fe400078e027d */
[--C-:B------:R-:W-:Y:S01]  /*4e20*/  IMAD.IADD R104, R104, 0x1, R125.reuse ;  /* 0x0000000168687824 */ /* 0x100fe200078e027d */
[----:B------:R0:W3:Y:S01]  /*4e30*/  LDG.E.U8 R173, desc[UR24][R110.64] ;  /* 0x000000186ead7981 */ /* 0x0000e2000c1e1100 */
[----:B------:R-:W-:Y:S01]  /*4e40*/  IMAD.IADD R105, R105, 0x1, R125 ;  /* 0x0000000169697824 */ /* 0x000fe200078e027d */
[C---:B------:R-:W-:Y:S01]  /*4e50*/  IADD3 R106, P1, R2.reuse, R106, RZ ;  /* 0x0000006a026a7210 */ /* 0x040fe20007f3e0ff */
[----:B------:R-:W-:Y:S01]  /*4e60*/  IMAD.X R109, R113, 0x1, R107, P0 ;  /* 0x00000001716d7824 */ /* 0x000fe200000e066b */
[----:B------:R-:W-:-:S03]  /*4e70*/  IADD3 R104, P2, R2, R104, RZ ;  /* 0x0000006802687210 */ /* 0x000fc60007f5e0ff */
[C---:B------:R-:W-:Y:S01]  /*4e80*/  IMAD.X R107, R113.reuse, 0x1, R20, P1 ;  /* 0x00000001716b7824 */ /* 0x040fe200008e0614 */
[----:B------:R-:W3:Y:S01]  /*4e90*/  LDG.E.U8 R108, desc[UR24][R108.64] ;  /* 0x000000186c6c7981 */ /* 0x000ee2000c1e1100 */
[----:B0-----:R-:W-:Y:S01]  /*4ea0*/  IADD3 R110, P0, R2, R105, RZ ;  /* 0x00000069026e7210 */ /* 0x001fe20007f1e0ff */
[C---:B------:R-:W-:Y:S02]  /*4eb0*/  IMAD.X R105, R113.reuse, 0x1, R12, P2 ;  /* 0x0000000171697824 */ /* 0x040fe400010e060c */
[----:B------:R-:W3:Y:S02]  /*4ec0*/  LDG.E.U8 R106, desc[UR24][R106.64] ;  /* 0x000000186a6a7981 */ /* 0x000ee4000c1e1100 */
[----:B------:R-:W-:Y:S02]  /*4ed0*/  IMAD.X R111, R113, 0x1, R4, P0 ;  /* 0x00000001716f7824 */ /* 0x000fe400000e0604 */
[----:B------:R-:W3:Y:S04]  /*4ee0*/  LDG.E.U8 R104, desc[UR24][R104.64] ;  /* 0x0000001868687981 */ /* 0x000ee8000c1e1100 */
[----:B------:R-:W3:Y:S01]  /*4ef0*/  LDG.E.U8 R110, desc[UR24][R110.64] ;  /* 0x000000186e6e7981 */ /* 0x000ee2000c1e1100 */
[----:B------:R-:W-:Y:S01]  /*4f00*/  LOP3.LUT R132, R174, 0x7f, RZ, 0xc0, !PT ;  /* 0x0000007fae847812 */ /* 0x000fe200078ec0ff */
[----:B------:R-:W-:Y:S03]  /*4f10*/  BAR.SYNC.DEFER_BLOCKING 0x0 ;  /* 0x0000000000007b1d */ /* 0x000fe60000010000 */
[----:B------:R-:W-:-:S03]  /*4f20*/  LOP3.LUT R135, R132, 0x10, RZ, 0x3c, !PT ;  /* 0x0000001084877812 */ /* 0x000fc600078e3cff */
[----:B------:R-:W-:Y:S04]  /*4f30*/  STS.U8 [R132+UR17+0x2000], R103 ;  /* 0x0020006784007988 */ /* 0x000fe80008000011 */
[----:B------:R-:W-:Y:S04]  /*4f40*/  STS.U8 [R132+UR17+0x2400], R112 ;  /* 0x0024007084007988 */ /* 0x000fe80008000011 */
[----:B------:R-:W-:Y:S04]  /*4f50*/  STS.U8 [R132+UR17+0x2800], R114 ;  /* 0x0028007284007988 */ /* 0x000fe80008000011 */
[----:B-----5:R0:W-:Y:S04]  /*4f60*/  STS.U8 [R132+UR17+0x2c00], R131 ;  /* 0x002c008384007988 */ /* 0x0201e80008000011 */
[----:B------:R-:W-:Y:S04]  /*4f70*/  STS.U8 [R132+UR17+0x3000], R147 ;  /* 0x0030009384007988 */ /* 0x000fe80008000011 */
[----:B------:R-:W-:Y:S01]  /*4f80*/  STS.U8 [R132+UR17+0x3400], R100 ;  /* 0x0034006484007988 */ /* 0x000fe20008000011 */
[----:B0-----:R-:W-:-:S03]  /*4f90*/  LOP3.LUT R131, R132, 0x20, RZ, 0x3c, !PT ;  /* 0x0000002084837812 */ /* 0x001fc600078e3cff */
[----:B----4-:R0:W-:Y:S04]  /*4fa0*/  STS.U8 [R132+UR17+0x3800], R160 ;  /* 0x003800a084007988 */ /* 0x0101e80008000011 */
[----:B0-----:R-:W4:Y:S04]  /*4fb0*/  LDL R160, [R1+0x24] ;  /* 0x0000240001a07983 */ /* 0x001f280000100800 */
[----:B--2---:R0:W-:Y:S04]  /*4fc0*/  STS.U8 [R132+UR17+0x3c00], R165 ;  /* 0x003c00a584007988 */ /* 0x0041e80008000011 */
[----:B------:R1:W-:Y:S04]  /*4fd0*/  STS.U8 [R135+UR17+0x2c80], R137 ;  /* 0x002c808987007988 */ /* 0x0003e80008000011 */
[----:B------:R-:W-:Y:S04]  /*4fe0*/  STS.U8 [R135+UR17+0x2080], R102 ;  /* 0x0020806687007988 */ /* 0x000fe80008000011 */
[----:B0-----:R-:W2:Y:S01]  /*4ff0*/  LDL R165, [R1+0x18] ;  /* 0x0000180001a57983 */ /* 0x001ea20000100800 */
[----:B-1----:R-:W-:-:S03]  /*5000*/  LOP3.LUT R137, R132, 0x30, RZ, 0x3c, !PT ;  /* 0x0000003084897812 */ /* 0x002fc600078e3cff */
[----:B------:R-:W-:Y:S04]  /*5010*/  STS.U8 [R135+UR17+0x2480], R101 ;  /* 0x0024806587007988 */ /* 0x000fe80008000011 */
[----:B------:R-:W-:Y:S04]  /*5020*/  STS.U8 [R135+UR17+0x2880], R115 ;  /* 0x0028807387007988 */ /* 0x000fe80008000011 */
[----:B------:R-:W-:Y:S04]  /*5030*/  STS.U8 [R135+UR17+0x3080], R148 ;  /* 0x0030809487007988 */ /* 0x000fe80008000011 */
[----:B---3--:R-:W-:Y:S04]  /*5040*/  STS.U8 [R135+UR17+0x3480], R154 ;  /* 0x0034809a87007988 */ /* 0x008fe80008000011 */
[----:B------:R-:W-:Y:S04]  /*5050*/  STS.U8 [R135+UR17+0x3880], R161 ;  /* 0x003880a187007988 */ /* 0x000fe80008000011 */
[----:B------:R-:W-:Y:S04]  /*5060*/  STS.U8 [R135+UR17+0x3c80], R166 ;  /* 0x003c80a687007988 */ /* 0x000fe80008000011 */
[----:B------:R-:W-:Y:S04]  /*5070*/  STS.U8 [R131+UR17+0x2100], R99 ;  /* 0x0021006383007988 */ /* 0x000fe80008000011 */
[----:B------:R-:W-:Y:S04]  /*5080*/  STS.U8 [R131+UR17+0x2500], R98 ;  /* 0x0025006283007988 */ /* 0x000fe80008000011 */
[----:B------:R-:W-:Y:S04]  /*5090*/  STS.U8 [R131+UR17+0x2900], R116 ;  /* 0x0029007483007988 */ /* 0x000fe80008000011 */
[----:B------:R0:W-:Y:S04]  /*50a0*/  STS.U8 [R131+UR17+0x2d00], R141 ;  /* 0x002d008d83007988 */ /* 0x0001e80008000011 */
[----:B------:R-:W-:Y:S04]  /*50b0*/  STS.U8 [R131+UR17+0x3100], R149 ;  /* 0x0031009583007988 */ /* 0x000fe80008000011 */
[----:B------:R-:W-:Y:S04]  /*50c0*/  STS.U8 [R131+UR17+0x3500], R155 ;  /* 0x0035009b83007988 */ /* 0x000fe80008000011 */
[----:B------:R-:W-:Y:S04]  /*50d0*/  STS.U8 [R131+UR17+0x3900], R162 ;  /* 0x003900a283007988 */ /* 0x000fe80008000011 */
[----:B------:R-:W-:Y:S04]  /*50e0*/  STS.U8 [R131+UR17+0x3d00], R167 ;  /* 0x003d00a783007988 */ /* 0x000fe80008000011 */
[----:B------:R1:W-:Y:S04]  /*50f0*/  STS.U8 [R137+UR17+0x2580], R90 ;  /* 0x0025805a89007988 */ /* 0x0003e80008000011 */
[----:B------:R-:W-:Y:S01]  /*5100*/  STS.U8 [R137+UR17+0x2180], R95 ;  /* 0x0021805f89007988 */ /* 0x000fe20008000011 */
[----:B0-----:R-:W-:-:S03]  /*5110*/  LOP3.LUT R141, R132, 0x70, RZ, 0x3c, !PT ;  /* 0x00000070848d7812 */ /* 0x001fc600078e3cff */
[----:B------:R-:W3:Y:S01]  /*5120*/  LDL R154, [R1+0xc] ;  /* 0x00000c00019a7983 */ /* 0x000ee20000100800 */
[----:B-1----:R-:W-:-:S03]  /*5130*/  LOP3.LUT R90, R132, 0x40, RZ, 0x3c, !PT ;  /* 0x00000040845a7812 */ /* 0x002fc600078e3cff */
[----:B------:R-:W-:Y:S04]  /*5140*/  STS.U8 [R137+UR17+0x2980], R117 ;  /* 0x0029807589007988 */ /* 0x000fe80008000011 */
[----:B------:R-:W-:Y:S04]  /*5150*/  STS.U8 [R137+UR17+0x2d80], R142 ;  /* 0x002d808e89007988 */ /* 0x000fe80008000011 */
[----:B------:R-:W-:Y:S04]  /*5160*/  STS.U8 [R137+UR17+0x3180], R150 ;  /* 0x0031809689007988 */ /* 0x000fe80008000011 */
[----:B------:R-:W-:Y:S04]  /*5170*/  STS.U8 [R137+UR17+0x3580], R156 ;  /* 0x0035809c89007988 */ /* 0x000fe80008000011 */
[----:B------:R-:W-:Y:S04]  /*5180*/  STS.U8 [R137+UR17+0x3980], R163 ;  /* 0x003980a389007988 */ /* 0x000fe80008000011 */
[----:B------:R-:W-:Y:S04]  /*5190*/  STS.U8 [R137+UR17+0x3d80], R170 ;  /* 0x003d80aa89007988 */ /* 0x000fe80008000011 */
[----:B------:R0:W-:Y:S04]  /*51a0*/  STS.U8 [R90+UR17+0x2600], R88 ;  /* 0x002600585a007988 */ /* 0x0001e80008000011 */
[----:B------:R1:W-:Y:S04]  /*51b0*/  STS.U8 [R90+UR17+0x2200], R89 ;  /* 0x002200595a007988 */ /* 0x0003e80008000011 */
[----:B------:R-:W5:Y:S01]  /*51c0*/  LDL R161, [R1+0x8] ;  /* 0x0000080001a17983 */ /* 0x000f620000100800 */
[----:B0-----:R-:W-:-:S03]  /*51d0*/  LOP3.LUT R88, R132, 0x50, RZ, 0x3c, !PT ;  /* 0x0000005084587812 */ /* 0x001fc600078e3cff */
[----:B------:R-:W2:Y:S01]  /*51e0*/  LDL R156, [R1+0x14] ;  /* 0x00001400019c7983 */ /* 0x000ea20000100800 */
[----:B-1----:R-:W-:-:S03]  /*51f0*/  LOP3.LUT R89, R132, 0x60, RZ, 0x3c, !PT ;  /* 0x0000006084597812 */ /* 0x002fc600078e3cff */
[----:B------:R-:W-:Y:S04]  /*5200*/  STS.U8 [R90+UR17+0x2a00], R118 ;  /* 0x002a00765a007988 */ /* 0x000fe80008000011 */
        /* <DEDUP_REMOVED lines=28> */
[----:B------:R4:W-:Y:S01]  /*53d0*/  STS.U8 [R141+UR17+0x3f80], R110 ;  /* 0x003f806e8d007988 */ /* 0x0009e20008000011 */
[----:B------:R0:W-:Y:S06]  /*53e0*/  MEMBAR.ALL.CTA ;  /* 0x0000000000007992 */ /* 0x0001ec0000008000 */
[----:B0-----:R-:W0:Y:S04]  /*53f0*/  FENCE.VIEW.ASYNC.S ;  /* 0x00000000000073c6 */ /* 0x001e280000000000 */
[----:B------:R-:W3:Y:S04]  /*5400*/  LDL R152, [R1+0x4] ;  /* 0x0000040001987983 */ /* 0x000ee80000100800 */
[----:B-1----:R-:W5:Y:S04]  /*5410*/  LDL R159, [R1] ;  /* 0x00000000019f7983 */ /* 0x002f680000100800 */
[----:B------:R-:W2:Y:S04]  /*5420*/  LDL R158, [R1+0x1c] ;  /* 0x00001c00019e7983 */ /* 0x000ea80000100800 */
[----:B------:R-:W2:Y:S04]  /*5430*/  LDL R164, [R1+0x34] ;  /* 0x0000340001a47983 */ /* 0x000ea80000100800 */
[----:B------:R-:W2:Y:S01]  /*5440*/  LDL R167, [R1+0x20] ;  /* 0x0000200001a77983 */ /* 0x000ea20000100800 */
[----:B0-----:R-:W-:Y:S06]  /*5450*/  BAR.SYNC.DEFER_BLOCKING 0x0 ;  /* 0x0000000000007b1d */ /* 0x001fec0000010000 */
[----:B------:R-:W2:Y:S04]  /*5460*/  LDL R166, [R1+0x3c] ;  /* 0x00003c0001a67983 */ /* 0x000ea80000100800 */
[----:B------:R-:W2:Y:S04]  /*5470*/  LDL R163, [R1+0x10] ;  /* 0x0000100001a37983 */ /* 0x000ea80000100800 */
[----:B------:R-:W2:Y:S04]  /*5480*/  LDL R162, [R1+0x2c] ;  /* 0x00002c0001a27983 */ /* 0x000ea80000100800 */
[----:B------:R-:W2:Y:S01]  /*5490*/  LDL R169, [R1+0x28] ;  /* 0x0000280001a97983 */ /* 0x000ea20000100800 */
[----:B----4-:R-:W-:-:S03]  /*54a0*/  WARPGROUP.ARRIVE ;  /* 0x00000000000079c5 */ /* 0x010fc60000000000 */
[----:B------:R-:W4:Y:S04]  /*54b0*/  LDL R168, [R1+0x44] ;  /* 0x0000440001a87983 */ /* 0x000f280000100800 */
[----:B------:R-:W4:Y:S01]  /*54c0*/  LDL R170, [R1+0x4c] ;  /* 0x00004c0001aa7983 */ /* 0x000f220000100800 */
[----:B------:R-:W-:Y:S01]  /*54d0*/  QGMMA.64x64x32.F32.E4M3.E4M3 R88, gdesc[UR20], RZ, !UPT ;  /* 0x00e00000145879f3 */ /* 0x000fe2000c7008ff */
[----:B------:R-:W-:Y:S01]  /*54e0*/  IMAD.SHL.U32 R197, R174, 0x2, RZ ;  /* 0x00000002aec57824 */ /* 0x000fe200078e00ff */
[----:B------:R-:W-:Y:S01]  /*54f0*/  LOP3.LUT R140, R126, 0x8, RZ, 0xfc, !PT ;  /* 0x000000087e8c7812 */ /* 0x000fe200078efcff */
[----:B------:R-:W4:Y:S01]  /*5500*/  LDL R172, [R1+0x54] ;  /* 0x0000540001ac7983 */ /* 0x000f220000100800 */
[----:B------:R-:W-:Y:S03]  /*5510*/  QGMMA.64x64x32.F32.E4M3.E4M3 R88, gdesc[UR12], R88 ;  /* 0x00e000000c5879f3 */ /* 0x000fe60008700858 */
[----:B------:R-:W4:Y:S01]  /*5520*/  LDL R174, [R1+0x5c] ;  /* 0x00005c0001ae7983 */ /* 0x000f220000100800 */
[----:B------:R-:W-:Y:S01]  /*5530*/  QGMMA.64x64x32.F32.E4M3.E4M3 R88, gdesc[UR32], R88 ;  /* 0x00e00000205879f3 */ /* 0x000fe20008700858 */
[----:B------:R-:W-:-:S04]  /*5540*/  LOP3.LUT R197, R197, 0x6, RZ, 0xc0, !PT ;  /* 0x00000006c5c57812 */ /* 0x000fc800078ec0ff */
[----:B------:R-:W-:-:S04]  /*5550*/  IADD3 R197, P0, R197, UR5, RZ ;  /* 0x00000005c5c57c10 */ /* 0x000fc8000ff1e0ff */
[C---:B------:R-:W-:Y:S01]  /*5560*/  IADD3 R138, P1, R197.reuse, 0x8, RZ ;  /* 0x00000008c58a7810 */ /* 0x040fe20007f3e0ff */
[----:B------:R-:W-:Y:S01]  /*5570*/  IMAD.X R196, RZ, RZ, UR6, P0 ;  /* 0x00000006ffc47e24 */ /* 0x000fe200080e06ff */
[C---:B------:R-:W-:Y:S01]  /*5580*/  IADD3 R146, P3, R197.reuse, 0x11, RZ ;  /* 0x00000011c5927810 */ /* 0x040fe20007f7e0ff */
[----:B------:R-:W-:Y:S01]  /*5590*/  QGMMA.64x64x32.F32.E4M3.E4M3 R88, gdesc[UR28], R88, gsb0 ;  /* 0x00e000001c5879f3 */ /* 0x000fe20008000858 */
[C---:B------:R-:W-:Y:S01]  /*55a0*/  IADD3 R148, P5, R197.reuse, 0x10, RZ ;  /* 0x00000010c5947810 */ /* 0x040fe20007fbe0ff */
[--C-:B------:R-:W-:Y:S01]  /*55b0*/  IMAD.X R141, RZ, RZ, R196.reuse, P1 ;  /* 0x000000ffff8d7224 */ /* 0x100fe200008e06c4 */
[----:B------:R-:W-:Y:S01]  /*55c0*/  ISETP.GT.U32.AND P4, PT, R138, R126, PT ;  /* 0x0000007e8a00720c */ /* 0x000fe20003f84070 */
[--C-:B------:R-:W-:Y:S01]  /*55d0*/  IMAD.X R145, RZ, RZ, R196.reuse, P3 ;  /* 0x000000ffff917224 */ /* 0x100fe200018e06c4 */
[C---:B------:R-:W-:Y:S01]  /*55e0*/  IADD3 R142, P3, R197.reuse, 0x19, RZ ;  /* 0x00000019c58e7810 */ /* 0x040fe20007f7e0ff */
[----:B------:R-:W-:Y:S01]  /*55f0*/  IMAD.X R143, RZ, RZ, R196, P5 ;  /* 0x000000ffff8f7224 */ /* 0x000fe200028e06c4 */
[----:B------:R-:W-:-:S02]  /*5600*/  IADD3 R138, P2, R197, 0x9, RZ ;  /* 0x00000009c58a7810 */ /* 0x000fc40007f5e0ff */
[----:B------:R-:W-:Y:S02]  /*5610*/  IADD3 R144, P5, R197, 0x18, RZ ;  /* 0x00000018c5907810 */ /* 0x000fe40007fbe0ff */
[----:B------:R-:W-:Y:S01]  /*5620*/  ISETP.GT.U32.AND.EX P4, PT, R141, RZ, PT, P4 ;  /* 0x000000ff8d00720c */ /* 0x000fe20003f84140 */
[--C-:B------:R-:W-:Y:S01]  /*5630*/  IMAD.X R141, RZ, RZ, R196.reuse, P3 ;  /* 0x000000ffff8d7224 */ /* 0x100fe200018e06c4 */
[C---:B------:R-:W-:Y:S01]  /*5640*/  ISETP.GT.U32.AND P0, PT, R138.reuse, R126, PT ;  /* 0x0000007e8a00720c */ /* 0x040fe20003f04070 */
[--C-:B------:R-:W-:Y:S01]  /*5650*/  IMAD.X R147, RZ, RZ, R196.reuse, P2 ;  /* 0x000000ffff937224 */ /* 0x100fe200010e06c4 */
[-C--:B------:R-:W-:Y:S01]  /*5660*/  ISETP.GT.U32.AND P1, PT, R138, R140.reuse, PT ;  /* 0x0000008c8a00720c */ /* 0x080fe20003f24070 */
[----:B------:R-:W-:Y:S01]  /*5670*/  IMAD.X R138, RZ, RZ, R196, P5 ;  /* 0x000000ffff8a7224 */ /* 0x000fe200028e06c4 */
[C---:B------:R-:W-:Y:S02]  /*5680*/  ISETP.GE.U32.AND P3, PT, R197.reuse, R140, PT ;  /* 0x0000008cc500720c */ /* 0x040fe40003f66070 */
[----:B------:R-:W-:-:S02]  /*5690*/  ISETP.GE.U32.AND P2, PT, R197, R126, PT ;  /* 0x0000007ec500720c */ /* 0x000fc40003f46070 */
[----:B------:R-:W-:Y:S02]  /*56a0*/  ISETP.GT.U32.AND P5, PT, R197, R140, PT ;  /* 0x0000008cc500720c */ /* 0x000fe40003fa4070 */
[C---:B------:R-:W-:Y:S02]  /*56b0*/  ISETP.GE.U32.AND.EX P3, PT, R196.reuse, RZ, PT, P3 ;  /* 0x000000ffc400720c */ /* 0x040fe40003f66130 */
[C---:B------:R-:W-:Y:S02]  /*56c0*/  ISETP.GE.U32.AND.EX P2, PT, R196.reuse, RZ, PT, P2 ;  /* 0x000000ffc400720c */ /* 0x040fe40003f46120 */
[----:B------:R-:W-:Y:S02]  /*56d0*/  ISETP.GT.U32.AND.EX P5, PT, R196, RZ, PT, P5 ;  /* 0x000000ffc400720c */ /* 0x000fe40003fa4150 */
[C---:B------:R-:W-:Y:S02]  /*56e0*/  ISETP.GT.U32.AND.EX P0, PT, R147.reuse, RZ, PT, P0 ;  /* 0x000000ff9300720c */ /* 0x040fe40003f04100 */
[----:B------:R-:W-:-:S02]  /*56f0*/  ISETP.GT.U32.AND.EX P1, PT, R147, RZ, PT, P1 ;  /* 0x000000ff9300720c */ /* 0x000fc40003f24110 */
[C---:B------:R-:W-:Y:S02]  /*5700*/  LOP3.LUT R173, R197.reuse, 0x29, RZ, 0xfc, !PT ;  /* 0x00000029c5ad7812 */ /* 0x040fe400078efcff */
[----:B------:R-:W-:Y:S01]  /*5710*/  LOP3.LUT R171, R197, 0x30, RZ, 0xfc, !PT ;  /* 0x00000030c5ab7812 */ /* 0x000fe200078efcff */
[----:B------:R-:W-:Y:S02]  /*5720*/  WARPGROUP.DEPBAR.LE gsb0, 0x0 ;  /* 0x00008000000079c5 */ /* 0x000fe40000010000 */
[----:B------:R-:W-:Y:S01]  /*5730*/  FMUL R91, R91, UR10 ;  /* 0x0000000a5b5b7c20 */ /* 0x000fe20008400000 */
[----:B------:R-:W-:Y:S01]  /*5740*/  FMUL R89, R89, UR10 ;  /* 0x0000000a59597c20 */ /* 0x000fe20008400000 */
[----:B------:R-:W-:Y:S01]  /*5750*/  FMUL R90, R90, UR10 ;  /* 0x0000000a5a5a7c20 */ /* 0x000fe20008400000 */
[----:B------:R-:W-:Y:S02]  /*5760*/  FMUL R92, R92, UR10 ;  /* 0x0000000a5c5c7c20 */ /* 0x000fe40008400000 */
[----:B------:R-:W-:-:S02]  /*5770*/  FSEL R91, R91, -INF , !P3 ;  /* 0xff8000005b5b7808 */ /* 0x000fc40005800000 */
[-C--:B------:R-:W-:Y:S01]  /*5780*/  ISETP.GT.U32.AND P3, PT, R197, R126.reuse, PT ;  /* 0x0000007ec500720c */ /* 0x080fe20003f64070 */
[----:B------:R-:W-:Y:S01]  /*5790*/  FMUL R93, R93, UR10 ;  /* 0x0000000a5d5d7c20 */ /* 0x000fe20008400000 */
[----:B------:R-:W-:Y:S02]  /*57a0*/  FSEL R89, R89, -INF , !P2 ;  /* 0xff80000059597808 */ /* 0x000fe40005000000 */
[----:B------:R-:W-:Y:S02]  /*57b0*/  FSEL R90, R90, -INF , !P5 ;  /* 0xff8000005a5a7808 */ /* 0x000fe40006800000 */
[----:B------:R-:W-:Y:S01]  /*57c0*/  FSEL R92, R92, -INF , !P4 ;  /* 0xff8000005c5c7808 */ /* 0x000fe20006000000 */
[----:B------:R-:W-:Y:S01]  /*57d0*/  FMUL R94, R94, UR10 ;  /* 0x0000000a5e5e7c20 */ /* 0x000fe20008400000 */
[C---:B------:R-:W-:Y:S01]  /*57e0*/  ISETP.GT.U32.AND P2, PT, R148.reuse, R126, PT ;  /* 0x0000007e9400720c */ /* 0x040fe20003f44070 */
[----:B------:R-:W-:Y:S01]  /*57f0*/  FMUL R95, R95, UR10 ;  /* 0x0000000a5f5f7c20 */ /* 0x000fe20008400000 */
[----:B------:R-:W-:Y:S01]  /*5800*/  ISETP.GT.U32.AND P5, PT, R148, R140, PT ;  /* 0x0000008c9400720c */ /* 0x000fe20003fa4070 */
[----:B------:R-:W-:Y:S01]  /*5810*/  FMUL R148, R88, UR10 ;  /* 0x0000000a58947c20 */ /* 0x000fe20008400000 */
[----:B------:R-:W-:Y:S01]  /*5820*/  ISETP.GT.U32.AND P4, PT, R146, R126, PT ;  /* 0x0000007e9200720c */ /* 0x000fe20003f84070 */
[----:B------:R-:W-:Y:S01]  /*5830*/  FMUL R96, R96, UR10 ;  /* 0x0000000a60607c20 */ /* 0x000fe20008400000 */
[----:B------:R-:W-:Y:S01]  /*5840*/  ISETP.GT.U32.AND.EX P3, PT, R196, RZ, PT, P3 ;  /* 0x000000ffc400720c */ /* 0x000fe20003f64130 */
[----:B------:R-:W-:Y:S01]  /*5850*/  FMUL R97, R97, UR10 ;  /* 0x0000000a61617c20 */ /* 0x000fe20008400000 */
[----:B------:R-:W-:-:S02]  /*5860*/  ISETP.GT.U32.AND.EX P2, PT, R143, RZ, PT, P2 ;  /* 0x000000ff8f00720c */ /* 0x000fc40003f44120 */
[----:B------:R-:W-:Y:S02]  /*5870*/  ISETP.GT.U32.AND.EX P4, PT, R145, RZ, PT, P4 ;  /* 0x000000ff9100720c */ /* 0x000fe40003f84140 */
[----:B------:R-:W-:Y:S02]  /*5880*/  FSEL R88, R93, -INF , !P0 ;  /* 0xff8000005d587808 */ /* 0x000fe40004000000 */
[----:B------:R-:W-:Y:S02]  /*5890*/  FSEL R93, R148, -INF , !P3 ;  /* 0xff800000945d7808 */ /* 0x000fe40005800000 */
[----:B------:R-:W-:Y:S02]  /*58a0*/  FSEL R94, R94, -INF , !P3 ;  /* 0xff8000005e5e7808 */ /* 0x000fe40005800000 */
[----:B------:R-:W-:Y:S02]  /*58b0*/  FSEL R95, R95, -INF , !P1 ;  /* 0xff8000005f5f7808 */ /* 0x000fe40004800000 */
[----:B------:R-:W-:-:S02]  /*58c0*/  ISETP.GT.U32.AND P3, PT, R144, R126, PT ;  /* 0x0000007e9000720c */ /* 0x000fc40003f64070 */
[----:B------:R-:W-:Y:S02]  /*58d0*/  ISETP.GT.U32.AND P1, PT, R144, R140, PT ;  /* 0x0000008c9000720c */ /* 0x000fe40003f24070 */
[----:B------:R-:W-:Y:S02]  /*58e0*/  FSEL R96, R96, -INF , !P2 ;  /* 0xff80000060607808 */ /* 0x000fe40005000000 */
[----:B------:R-:W-:Y:S02]  /*58f0*/  FSEL R97, R97, -INF , !P4 ;  /* 0xff80000061617808 */ /* 0x000fe40006000000 */
[C---:B------:R-:W-:Y:S02]  /*5900*/  ISETP.GT.U32.AND P2, PT, R142.reuse, R126, PT ;  /* 0x0000007e8e00720c */ /* 0x040fe40003f44070 */
[----:B------:R-:W-:Y:S02]  /*5910*/  ISETP.GT.U32.AND P4, PT, R142, R140, PT ;  /* 0x0000008c8e00720c */ /* 0x000fe40003f84070 */
[----:B------:R-:W-:-:S02]  /*5920*/  ISETP.GT.U32.AND.EX P3, PT, R138, RZ, PT, P3 ;  /* 0x000000ff8a00720c */ /* 0x000fc40003f64130 */
[----:B------:R-:W-:Y:S01]  /*5930*/  ISETP.GT.U32.AND.EX P1, PT, R138, RZ, PT, P1 ;  /* 0x000000ff8a00720c */ /* 0x000fe20003f24110 */
[----:B------:R-:W-:Y:S01]  /*5940*/  FMUL R138, R100, UR10 ;  /* 0x0000000a648a7c20 */ /* 0x000fe20008400000 */
[C---:B------:R-:W-:Y:S02]  /*5950*/  ISETP.GT.U32.AND.EX P2, PT, R141.reuse, RZ, PT, P2 ;  /* 0x000000ff8d00720c */ /* 0x040fe40003f44120 */
[----:B------:R-:W-:Y:S02]  /*5960*/  ISETP.GT.U32.AND.EX P4, PT, R141, RZ, PT, P4 ;  /* 0x000000ff8d00720c */ /* 0x000fe40003f84140 */
[----:B------:R-:W-:Y:S01]  /*5970*/  LOP3.LUT R141, R197, 0x21, RZ, 0xfc, !PT ;  /* 0x00000021c58d7812 */ /* 0x000fe200078efcff */
[----:B------:R-:W-:Y:S01]  /*5980*/  FMUL R201, R103, UR10 ;  /* 0x0000000a67c97c20 */ /* 0x000fe20008400000 */
[----:B------:R-:W-:Y:S02]  /*5990*/  FSEL R138, R138, -INF , !P3 ;  /* 0xff8000008a8a7808 */ /* 0x000fe40005800000 */
[----:B------:R-:W-:Y:S01]  /*59a0*/  ISETP.GT.U32.AND P3, PT, R141, R140, PT ;  /* 0x0000008c8d00720c */ /* 0x000fe20003f64070 */
[----:B------:R-:W-:Y:S01]  /*59b0*/  FMUL R202, R101, UR10 ;  /* 0x0000000a65ca7c20 */ /* 0x000fe20008400000 */
[----:B------:R-:W-:Y:S01]  /*59c0*/  LOP3.LUT R100, R197, 0x20, RZ, 0xfc, !PT ;  /* 0x00000020c5647812 */ /* 0x000fe200078efcff */
[----:B------:R-:W-:Y:S01]  /*59d0*/  FMUL R204, R107, UR10 ;  /* 0x0000000a6bcc7c20 */ /* 0x000fe20008400000 */
[----:B------:R-:W-:-:S02]  /*59e0*/  FSEL R201, R201, -INF , !P4 ;  /* 0xff800000c9c97808 */ /* 0x000fc40006000000 */
[----:B------:R-:W-:Y:S01]  /*59f0*/  ISETP.GT.U32.AND.EX P3, PT, R196, RZ, PT, P3 ;  /* 0x000000ffc400720c */ /* 0x000fe20003f64130 */
[----:B------:R-:W-:Y:S01]  /*5a00*/  FMUL R200, R102, UR10 ;  /* 0x0000000a66c87c20 */ /* 0x000fe20008400000 */
[-C--:B------:R-:W-:Y:S01]  /*5a10*/  ISETP.GT.U32.AND P4, PT, R100, R126.reuse, PT ;  /* 0x0000007e6400720c */ /* 0x080fe20003f84070 */
[----:B------:R-:W-:Y:S01]  /*5a20*/  FMUL R203, R104, UR10 ;  /* 0x0000000a68cb7c20 */ /* 0x000fe20008400000 */
[----:B------:R-:W-:Y:S01]  /*5a30*/  FSEL R202, R202, -INF , !P2 ;  /* 0xff800000caca7808 */ /* 0x000fe20005000000 */
[----:B------:R-:W-:Y:S01]  /*5a40*/  FMUL R98, R98, UR10 ;  /* 0x0000000a62627c20 */ /* 0x000fe20008400000 */
[----:B------:R-:W-:Y:S02]  /*5a50*/  ISETP.GT.U32.AND P2, PT, R141, R126, PT ;  /* 0x0000007e8d00720c */ /* 0x000fe40003f44070 */
[----:B------:R-:W-:Y:S02]  /*5a60*/  FSEL R204, R204, -INF , !P3 ;  /* 0xff800000cccc7808 */ /* 0x000fe40005800000 */
[----:B------:R-:W-:-:S02]  /*5a70*/  ISETP.GT.U32.AND.EX P4, PT, R196, RZ, PT, P4 ;  /* 0x000000ffc400720c */ /* 0x000fc40003f84140 */
[-C--:B------:R-:W-:Y:S01]  /*5a80*/  ISETP.GT.U32.AND P3, PT, R173, R140.reuse, PT ;  /* 0x0000008cad00720c */ /* 0x080fe20003f64070 */
[----:B------:R-:W-:Y:S01]  /*5a90*/  FMUL R206, R105, UR10 ;  /* 0x0000000a69ce7c20 */ /* 0x000fe20008400000 */
[----:B------:R-:W-:Y:S02]  /*5aa0*/  ISETP.GT.U32.AND.EX P5, PT, R143, RZ, PT, P5 ;  /* 0x000000ff8f00720c */ /* 0x000fe40003fa4150 */
[----:B------:R-:W-:Y:S01]  /*5ab0*/  LOP3.LUT R101, R197, 0x38, RZ, 0xfc, !PT ;  /* 0x00000038c5657812 */ /* 0x000fe200078efcff */
[----:B------:R-:W-:Y:S01]  /*5ac0*/  FMUL R207, R111, UR10 ;  /* 0x0000000a6fcf7c20 */ /* 0x000fe20008400000 */
[----:B------:R-:W-:Y:S02]  /*5ad0*/  LOP3.LUT R143, R197, 0x39, RZ, 0xfc, !PT ;  /* 0x00000039c58f7812 */ /* 0x000fe400078efcff */
[----:B------:R-:W-:Y:S02]  /*5ae0*/  FSEL R200, R200, -INF , !P1 ;  /* 0xff800000c8c87808 */ /* 0x000fe40004800000 */
[----:B------:R-:W-:-:S02]  /*5af0*/  ISETP.GT.U32.AND P1, PT, R100, R140, PT ;  /* 0x0000008c6400720c */ /* 0x000fc40003f24070 */
[C---:B------:R-:W-:Y:S02]  /*5b00*/  ISETP.GT.U32.AND.EX P2, PT, R196.reuse, RZ, PT, P2 ;  /* 0x000000ffc400720c */ /* 0x040fe40003f44120 */
[----:B------:R-:W-:Y:S02]  /*5b10*/  FSEL R203, R203, -INF , !P4 ;  /* 0xff800000cbcb7808 */ /* 0x000fe40006000000 */
[----:B------:R-:W-:Y:S01]  /*5b20*/  ISETP.GT.U32.AND.EX P3, PT, R196, RZ, PT, P3 ;  /* 0x000000ffc400720c */ /* 0x000fe20003f64130 */
[----:B------:R-:W-:Y:S01]  /*5b30*/  FMUL R205, R106, UR10 ;  /* 0x0000000a6acd7c20 */ /* 0x000fe20008400000 */
[----:B------:R-:W-:Y:S02]  /*5b40*/  FSEL R98, R98, -INF , !P5 ;  /* 0xff80000062627808 */ /* 0x000fe40006800000 */
[----:B------:R-:W-:Y:S02]  /*5b50*/  LOP3.LUT R100, R197, 0x31, RZ, 0xfc, !PT ;  /* 0x00000031c5647812 */ /* 0x000fe400078efcff */
[----:B------:R-:W-:-:S02]  /*5b60*/  ISETP.GT.U32.AND P4, PT, R101, R140, PT ;  /* 0x0000008c6500720c */ /* 0x000fc40003f84070 */
[-C--:B------:R-:W-:Y:S01]  /*5b70*/  ISETP.GT.U32.AND P5, PT, R143, R140.reuse, PT ;  /* 0x0000008c8f00720c */ /* 0x080fe20003fa4070 */
[----:B------:R-:W-:Y:S01]  /*5b80*/  FMUL R212, R118, UR10 ;  /* 0x0000000a76d47c20 */ /* 0x000fe20008400000 */
[----:B------:R-:W-:Y:S02]  /*5b90*/  ISETP.GT.U32.AND.EX P1, PT, R196, RZ, PT, P1 ;  /* 0x000000ffc400720c */ /* 0x000fe40003f24110 */
[----:B------:R-:W-:Y:S01]  /*5ba0*/  FSEL R206, R206, -INF , !P2 ;  /* 0xff800000cece7808 */ /* 0x000fe20005000000 */
[----:B------:R-:W-:Y:S01]  /*5bb0*/  FMUL R210, R119, UR10 ;  /* 0x0000000a77d27c20 */ /* 0x000fe20008400000 */
[----:B------:R-:W-:Y:S02]  /*5bc0*/  LOP3.LUT R197, R197, 0x28, RZ, 0xfc, !PT ;  /* 0x00000028c5c57812 */ /* 0x000fe400078efcff */
[----:B------:R-:W-:Y:S02]  /*5bd0*/  ISETP.GT.U32.AND P2, PT, R171, R140, PT ;  /* 0x0000008cab00720c */ /* 0x000fe40003f44070 */
[----:B------:R-:W-:-:S02]  /*5be0*/  FSEL R207, R207, -INF , !P3 ;  /* 0xff800000cfcf7808 */ /* 0x000fc40005800000 */
[-C--:B------:R-:W-:Y:S02]  /*5bf0*/  ISETP.GT.U32.AND P3, PT, R100, R140.reuse, PT ;  /* 0x0000008c6400720c */ /* 0x080fe40003f64070 */
[----:B------:R-:W-:Y:S01]  /*5c00*/  ISETP.GT.U32.AND.EX P4, PT, R196, RZ, PT, P4 ;  /* 0x000000ffc400720c */ /* 0x000fe20003f84140 */
[----:B------:R-:W-:Y:S01]  /*5c10*/  FMUL R208, R114, UR10 ;  /* 0x0000000a72d07c20 */ /* 0x000fe20008400000 */
[C---:B------:R-:W-:Y:S01]  /*5c20*/  ISETP.GT.U32.AND.EX P5, PT, R196.reuse, RZ, PT, P5 ;  /* 0x000000ffc400720c */ /* 0x040fe20003fa4150 */
[----:B------:R-:W-:Y:S01]  /*5c30*/  FMUL R211, R115, UR10 ;  /* 0x0000000a73d37c20 */ /* 0x000fe20008400000 */
[----:B------:R-:W-:Y:S02]  /*5c40*/  FSEL R205, R205, -INF , !P1 ;  /* 0xff800000cdcd7808 */ /* 0x000fe40004800000 */
[----:B------:R-:W-:Y:S02]  /*5c50*/  ISETP.GT.U32.AND P1, PT, R197, R140, PT ;  /* 0x0000008cc500720c */ /* 0x000fe40003f24070 */
[----:B------:R-:W-:-:S02]  /*5c60*/  ISETP.GT.U32.AND.EX P2, PT, R196, RZ, PT, P2 ;  /* 0x000000ffc400720c */ /* 0x000fc40003f44120 */
[----:B------:R-:W-:Y:S02]  /*5c70*/  ISETP.GT.U32.AND.EX P3, PT, R196, RZ, PT, P3 ;  /* 0x000000ffc400720c */ /* 0x000fe40003f64130 */
[----:B------:R-:W-:Y:S01]  /*5c80*/  FSEL R212, R212, -INF , !P4 ;  /* 0xff800000d4d47808 */ /* 0x000fe20006000000 */
[----:B------:R-:W-:Y:S01]  /*5c90*/  FMUL R209, R110, UR10 ;  /* 0x0000000a6ed17c20 */ /* 0x000fe20008400000 */
[----:B------:R-:W-:Y:S02]  /*5ca0*/  IADD3 R102, P4, R227, UR4, RZ ;  /* 0x00000004e3667c10 */ /* 0x000fe4000ff9e0ff */
[----:B------:R-:W-:Y:S02]  /*5cb0*/  FSEL R210, R210, -INF , !P5 ;  /* 0xff800000d2d27808 */ /* 0x000fe40006800000 */
[----:B------:R-:W-:Y:S02]  /*5cc0*/  IADD3 R104, P5, R231, UR4, RZ ;  /* 0x00000004e7687c10 */ /* 0x000fe4000ffbe0ff */
[----:B------:R-:W-:-:S02]  /*5cd0*/  ISETP.GT.U32.AND.EX P1, PT, R196, RZ, PT, P1 ;  /* 0x000000ffc400720c */ /* 0x000fc40003f24110 */
[----:B------:R-:W-:Y:S02]  /*5ce0*/  FSEL R208, R208, -INF , !P2 ;  /* 0xff800000d0d07808 */ /* 0x000fe40005000000 */
[----:B------:R-:W-:Y:S02]  /*5cf0*/  ISETP.GT.U32.AND P2, PT, R100, R126, PT ;  /* 0x0000007e6400720c */ /* 0x000fe40003f44070 */
[----:B------:R-:W-:Y:S02]  /*5d00*/  FSEL R211, R211, -INF , !P3 ;  /* 0xff800000d3d37808 */ /* 0x000fe40005800000 */
[----:B------:R-:W-:Y:S02]  /*5d10*/  IADD3 R100, P3, R128, UR4, RZ ;  /* 0x0000000480647c10 */ /* 0x000fe4000ff7e0ff */
[----:B------:R-:W-:Y:S02]  /*5d20*/  IADD3.X R103, R130, UR7, RZ, P4, !PT ;  /* 0x0000000782677c10 */ /* 0x000fe4000a7fe4ff */
[----:B------:R-:W-:-:S02]  /*5d30*/  ISETP.GT.U32.AND P0, PT, R146, R140, PT ;  /* 0x0000008c9200720c */ /* 0x000fc40003f04070 */
[----:B------:R-:W-:Y:S02]  /*5d40*/  IADD3 R110, P4, R236, UR4, RZ ;  /* 0x00000004ec6e7c10 */ /* 0x000fe4000ff9e0ff */
[----:B------:R-:W-:Y:S02]  /*5d50*/  IADD3.X R105, R229, UR7, RZ, P5, !PT ;  /* 0x00000007e5697c10 */ /* 0x000fe4000affe4ff */
[----:B------:R-:W-:Y:S02]  /*5d60*/  FSEL R209, R209, -INF , !P1 ;  /* 0xff800000d1d17808 */ /* 0x000fe40004800000 */
[----:B------:R-:W-:Y:S01]  /*5d70*/  IADD3 R114, P5, R238, UR4, RZ ;  /* 0x00000004ee727c10 */ /* 0x000fe2000ffbe0ff */
[----:B------:R-:W-:Y:S01]  /*5d80*/  FMUL R99, R99, UR10 ;  /* 0x0000000a63637c20 */ /* 0x000fe20008400000 */
[----:B------:R-:W-:Y:S02]  /*5d90*/  ISETP.GT.U32.AND P1, PT, R101, R126, PT ;  /* 0x0000007e6500720c */ /* 0x000fe40003f24070 */
[----:B------:R-:W-:-:S02]  /*5da0*/  IADD3.X R101, R129, UR7, RZ, P3, !PT ;  /* 0x0000000781657c10 */ /* 0x000fc40009ffe4ff */
[----:B------:R-:W-:Y:S02]  /*5db0*/  ISETP.GT.U32.AND.EX P0, PT, R145, RZ, PT, P0 ;  /* 0x000000ff9100720c */ /* 0x000fe40003f04100 */
[----:B------:R-:W-:Y:S02]  /*5dc0*/  IADD3 R106, P3, R234, UR4, RZ ;  /* 0x00000004ea6a7c10 */ /* 0x000fe4000ff7e0ff */
[----:B------:R-:W-:Y:S02]  /*5dd0*/  IADD3.X R111, R235, UR7, RZ, P4, !PT ;  /* 0x00000007eb6f7c10 */ /* 0x000fe4000a7fe4ff */
[----:B------:R-:W-:Y:S02]  /*5de0*/  IADD3 R140, P4, R242, UR4, RZ ;  /* 0x00000004f28c7c10 */ /* 0x000fe4000ff9e0ff */
[----:B------:R-:W-:Y:S02]  /*5df0*/  IADD3.X R115, R237, UR7, RZ, P5, !PT ;  /* 0x00000007ed737c10 */ /* 0x000fe4000affe4ff */
[----:B------:R-:W-:-:S02]  /*5e00*/  IADD3 R142, P5, R244, UR4, RZ ;  /* 0x00000004f48e7c10 */ /* 0x000fc4000ffbe0ff */
[----:B------:R-:W-:Y:S02]  /*5e10*/  FSEL R99, R99, -INF , !P0 ;  /* 0xff80000063637808 */ /* 0x000fe40004000000 */
[----:B------:R-:W-:Y:S02]  /*5e20*/  IADD3.X R107, R233, UR7, RZ, P3, !PT ;  /* 0x00000007e96b7c10 */ /* 0x000fe40009ffe4ff */
[----:B------:R-:W-:Y:S02]  /*5e30*/  ISETP.GT.U32.AND P0, PT, R143, R126, PT ;  /* 0x0000007e8f00720c */ /* 0x000fe40003f04070 */
[----:B------:R-:W-:Y:S01]  /*5e40*/  IADD3 R118, P3, R240, UR4, RZ ;  /* 0x00000004f0767c10 */ /* 0x000fe2000ff7e0ff */
[----:B------:R-:W4:Y:S01]  /*5e50*/  LDG.E.U8 R216, desc[UR24][R106.64] ;  /* 0x000000186ad87981 */ /* 0x000f22000c1e1100 */
[----:B------:R-:W-:Y:S02]  /*5e60*/  IADD3.X R141, R241, UR7, RZ, P4, !PT ;  /* 0x00000007f18d7c10 */ /* 0x000fe4000a7fe4ff */
[----:B------:R-:W-:-:S02]  /*5e70*/  IADD3 R146, P4, R248, UR4, RZ ;  /* 0x00000004f8927c10 */ /* 0x000fc4000ff9e0ff */
[----:B------:R-:W-:Y:S02]  /*5e80*/  IADD3.X R143, R243, UR7, RZ, P5, !PT ;  /* 0x00000007f38f7c10 */ /* 0x000fe4000affe4ff */
[----:B------:R-:W-:Y:S02]  /*5e90*/  IADD3 R148, P5, R250, UR4, RZ ;  /* 0x00000004fa947c10 */ /* 0x000fe4000ffbe0ff */
[----:B------:R-:W-:Y:S02]  /*5ea0*/  IADD3.X R119, R239, UR7, RZ, P3, !PT ;  /* 0x00000007ef777c10 */ /* 0x000fe40009ffe4ff */
[----:B------:R-:W-:Y:S02]  /*5eb0*/  IADD3 R144, P3, R246, UR4, RZ ;  /* 0x00000004f6907c10 */ /* 0x000fe4000ff7e0ff */
[----:B------:R-:W-:Y:S02]  /*5ec0*/  IADD3.X R147, R247, UR7, RZ, P4, !PT ;  /* 0x00000007f7937c10 */ /* 0x000fe4000a7fe4ff */
[----:B---3--:R-:W-:-:S02]  /*5ed0*/  IADD3 R152, P4, R152, UR4, RZ ;  /* 0x0000000498987c10 */ /* 0x008fc4000ff9e0ff */
[----:B------:R-:W-:Y:S02]  /*5ee0*/  IADD3.X R149, R249, UR7, RZ, P5, !PT ;  /* 0x00000007f9957c10 */ /* 0x000fe4000affe4ff */
[----:B------:R-:W-:Y:S02]  /*5ef0*/  IADD3 R154, P5, R154, UR4, RZ ;  /* 0x000000049a9a7c10 */ /* 0x000fe4000ffbe0ff */
[----:B------:R-:W-:Y:S02]  /*5f00*/  IADD3.X R145, R245, UR7, RZ, P3, !PT ;  /* 0x00000007f5917c10 */ /* 0x000fe40009ffe4ff */
[----:B------:R-:W-:Y:S02]  /*5f10*/  IADD3 R150, P3, R252, UR4, RZ ;  /* 0x00000004fc967c10 */ /* 0x000fe4000ff7e0ff */
[----:B-----5:R-:W-:Y:S02]  /*5f20*/  IADD3.X R153, R159, UR7, RZ, P4, !PT ;  /* 0x000000079f997c10 */ /* 0x020fe4000a7fe4ff */
[----:B--2---:R-:W-:-:S02]  /*5f30*/  IADD3 R158, P4, R158, UR4, RZ ;  /* 0x000000049e9e7c10 */ /* 0x004fc4000ff9e0ff */
[----:B------:R-:W-:Y:S02]  /*5f40*/  IADD3.X R155, R161, UR7, RZ, P5, !PT ;  /* 0x00000007a19b7c10 */ /* 0x000fe4000affe4ff */
[----:B------:R-:W-:Y:S02]  /*5f50*/  IADD3 R160, P5, R160, UR4, RZ ;  /* 0x00000004a0a07c10 */ /* 0x000fe4000ffbe0ff */
[----:B------:R-:W-:Y:S02]  /*5f60*/  IADD3.X R151, R251, UR7, RZ, P3, !PT ;  /* 0x00000007fb977c10 */ /* 0x000fe40009ffe4ff */
[----:B------:R-:W-:Y:S02]  /*5f70*/  IADD3 R156, P3, R156, UR4, RZ ;  /* 0x000000049c9c7c10 */ /* 0x000fe4000ff7e0ff */
[----:B------:R-:W-:Y:S02]  /*5f80*/  IADD3.X R159, R165, UR7, RZ, P4, !PT ;  /* 0x00000007a59f7c10 */ /* 0x000fe4000a7fe4ff */
[----:B------:R-:W-:-:S02]  /*5f90*/  IADD3 R164, P4, R164, UR4, RZ ;  /* 0x00000004a4a47c10 */ /* 0x000fc4000ff9e0ff */
[----:B------:R-:W-:Y:S02]  /*5fa0*/  IADD3.X R161, R167, UR7, RZ, P5, !PT ;  /* 0x00000007a7a17c10 */ /* 0x000fe4000affe4ff */
[----:B------:R-:W-:Y:S02]  /*5fb0*/  IADD3 R166, P5, R166, UR4, RZ ;  /* 0x00000004a6a67c10 */ /* 0x000fe4000ffbe0ff */
[----:B------:R-:W-:Y:S01]  /*5fc0*/  IADD3.X R157, R163, UR7, RZ, P3, !PT ;  /* 0x00000007a39d7c10 */ /* 0x000fe20009ffe4ff */
[----:B------:R-:W2:Y:S01]  /*5fd0*/  LDG.E.U8 R160, desc[UR24][R160.64] ;  /* 0x00000018a0a07981 */ /* 0x000ea2000c1e1100 */
[----:B------:R-:W-:Y:S02]  /*5fe0*/  IADD3 R162, P3, R162, UR4, RZ ;  /* 0x00000004a2a27c10 */ /* 0x000fe4000ff7e0ff */
[----:B------:R-:W-:Y:S02]  /*5ff0*/  IADD3.X R165, R185, UR7, RZ, P4, !PT ;  /* 0x00000007b9a57c10 */ /* 0x000fe4000a7fe4ff */
[----:B------:R-:W3:Y:S01]  /*6000*/  LDL R185, [R1+0x78] ;  /* 0x0000780001b97983 */ /* 0x000ee20000100800 */
[----:B------:R-:W-:-:S03]  /*6010*/  IADD3.X R167, R184, UR7, RZ, P5, !PT ;  /* 0x00000007b8a77c10 */ /* 0x000fc6000affe4ff */
[----:B------:R-:W5:Y:S01]  /*6020*/  LDL R184, [R1+0x84] ;  /* 0x0000840001b87983 */ /* 0x000f620000100800 */
[----:B------:R-:W-:Y:S02]  /*6030*/  IADD3.X R163, R169, UR7, RZ, P3, !PT ;  /* 0x00000007a9a37c10 */ /* 0x000fe40009ffe4ff */
[----:B----4-:R-:W-:Y:S01]  /*6040*/  IADD3 R168, P3, R168, UR4, RZ ;  /* 0x00000004a8a87c10 */ /* 0x010fe2000ff7e0ff */
[----:B------:R-:W4:Y:S01]  /*6050*/  LDL R161, [R1+0x140] ;  /* 0x0001400001a17983 */ /* 0x000f220000100800 */
[----:B------:R-:W-:Y:S02]  /*6060*/  IADD3 R170, P4, R170, UR4, RZ ;  /* 0x00000004aaaa7c10 */ /* 0x000fe4000ff9e0ff */
[----:B------:R-:W-:Y:S01]  /*6070*/  IADD3.X R169, R189, UR7, RZ, P3, !PT ;  /* 0x00000007bda97c10 */ /* 0x000fe20009ffe4ff */
[----:B------:R-:W2:Y:S01]  /*6080*/  LDG.E.U8 R164, desc[UR24][R164.64] ;  /* 0x00000018a4a47981 */ /* 0x000ea2000c1e1100 */
[----:B------:R-:W-:Y:S02]  /*6090*/  ISETP.GT.U32.AND P3, PT, R171, R126, PT ;  /* 0x0000007eab00720c */ /* 0x000fe40003f64070 */
[----:B------:R-:W-:Y:S01]  /*60a0*/  IADD3.X R171, R188, UR7, RZ, P4, !PT ;  /* 0x00000007bcab7c10 */ /* 0x000fe2000a7fe4ff */
[----:B------:R-:W4:Y:S04]  /*60b0*/  LDL R189, [R1+0x88] ;  /* 0x0000880001bd7983 */ /* 0x000f280000100800 */
[----:B------:R-:W2:Y:S01]  /*60c0*/  LDL R188, [R1+0x94] ;  /* 0x0000940001bc7983 */ /* 0x000ea20000100800 */
[----:B------:R-:W-:-:S02]  /*60d0*/  IADD3 R172, P5, R172, UR4, RZ ;  /* 0x00000004acac7c10 */ /* 0x000fc4000ffbe0ff */
[----:B------:R-:W-:Y:S01]  /*60e0*/  ISETP.GT.U32.AND P4, PT, R173, R126, PT ;  /* 0x0000007ead00720c */ /* 0x000fe20003f84070 */
[----:B------:R-:W2:Y:S01]  /*60f0*/  LDL R165, [R1+0x14c] ;  /* 0x00014c0001a57983 */ /* 0x000ea20000100800 */
[----:B------:R-:W-:Y:S02]  /*6100*/  IADD3.X R173, R175, UR7, RZ, P5, !PT ;  /* 0x00000007afad7c10 */ /* 0x000fe4000affe4ff */
[----:B------:R-:W-:Y:S01]  /*6110*/  IADD3 R174, P5, R174, UR4, RZ ;  /* 0x00000004aeae7c10 */ /* 0x000fe2000ffbe0ff */
[----:B------:R-:W2:Y:S03]  /*6120*/  LDG.E.U8 R162, desc[UR24][R162.64] ;  /* 0x00000018a2a27981 */ /* 0x000ea6000c1e1100 */
[----:B------:R-:W-:Y:S01]  /*6130*/  IADD3.X R175, R177, UR7, RZ, P5, !PT ;  /* 0x00000007b1af7c10 */ /* 0x000fe2000affe4ff */
[----:B------:R-:W2:Y:S01]  /*6140*/  LDG.E.U8 R168, desc[UR24][R168.64] ;  /* 0x00000018a8a87981 */ /* 0x000ea2000c1e1100 */
[----:B------:R-:W-:-:S02]  /*6150*/  IADD3 R176, P5, R176, UR4, RZ ;  /* 0x00000004b0b07c10 */ /* 0x000fc4000ffbe0ff */
[----:B------:R-:W-:Y:S01]  /*6160*/  ISETP.GT.U32.AND.EX P0, PT, R196, RZ, PT, P0 ;  /* 0x000000ffc400720c */ /* 0x000fe20003f04100 */
[----:B------:R-:W2:Y:S01]  /*6170*/  LDG.E.U8 R166, desc[UR24][R166.64] ;  /* 0x00000018a6a67981 */ /* 0x000ea2000c1e1100 */
[----:B------:R-:W-:Y:S02]  /*6180*/  IADD3.X R177, R179, UR7, RZ, P5, !PT ;  /* 0x00000007b3b17c10 */ /* 0x000fe4000affe4ff */
[----:B------:R-:W-:Y:S01]  /*6190*/  IADD3 R178, P5, R178, UR4, RZ ;  /* 0x00000004b2b27c10 */ /* 0x000fe2000ffbe0ff */
[----:B------:R-:W2:Y:S03]  /*61a0*/  LDL R163, [R1+0x148] ;  /* 0x0001480001a37983 */ /* 0x000ea60000100800 */
[----:B------:R-:W-:Y:S01]  /*61b0*/  IADD3.X R179, R181, UR7, RZ, P5, !PT ;  /* 0x00000007b5b37c10 */ /* 0x000fe2000affe4ff */
[----:B------:R-:W2:Y:S01]  /*61c0*/  LDL R169, [R1+0x154] ;  /* 0x0001540001a97983 */ /* 0x000ea20000100800 */
[----:B------:R-:W-:-:S02]  /*61d0*/  IADD3 R180, P5, R180, UR4, RZ ;  /* 0x00000004b4b47c10 */ /* 0x000fc4000ffbe0ff */
[----:B------:R-:W-:Y:S01]  /*61e0*/  ISETP.GT.U32.AND.EX P1, PT, R196, RZ, PT, P1 ;  /* 0x000000ffc400720c */ /* 0x000fe20003f24110 */
[----:B------:R-:W2:Y:S01]  /*61f0*/  LDG.E.U8 R172, desc[UR24][R172.64] ;  /* 0x00000018acac7981 */ /* 0x000ea2000c1e1100 */
[----:B------:R-:W-:Y:S02]  /*6200*/  IADD3.X R181, R183, UR7, RZ, P5, !PT ;  /* 0x00000007b7b57c10 */ /* 0x000fe4000affe4ff */
[----:B------:R-:W-:Y:S01]  /*6210*/  IADD3 R182, P5, R182, UR4, RZ ;  /* 0x00000004b6b67c10 */ /* 0x000fe2000ffbe0ff */
[----:B------:R-:W2:Y:S01]  /*6220*/  LDL R167, [R1+0x150] ;  /* 0x0001500001a77983 */ /* 0x000ea20000100800 */
[C---:B------:R-:W-:Y:S02]  /*6230*/  ISETP.GT.U32.AND.EX P2, PT, R196.reuse, RZ, PT, P2 ;  /* 0x000000ffc400720c */ /* 0x040fe40003f44120 */
[C---:B------:R-:W-:Y:S01]  /*6240*/  ISETP.GT.U32.AND.EX P3, PT, R196.reuse, RZ, PT, P3 ;  /* 0x000000ffc400720c */ /* 0x040fe20003f64130 */
[----:B------:R-:W2:Y:S01]  /*6250*/  LDG.E.U8 R170, desc[UR24][R170.64] ;  /* 0x00000018aaaa7981 */ /* 0x000ea2000c1e1100 */
[----:B------:R-:W-:-:S03]  /*6260*/  ISETP.GT.U32.AND.EX P4, PT, R196, RZ, PT, P4 ;  /* 0x000000ffc400720c */ /* 0x000fc60003f84140 */
[----:B------:R-:W2:Y:S04]  /*6270*/  LDL R173, [R1+0x15c] ;  /* 0x00015c0001ad7983 */ /* 0x000ea80000100800 */
[----:B------:R-:W2:Y:S04]  /*6280*/  LDG.E.U8 R176, desc[UR24][R176.64] ;  /* 0x00000018b0b07981 */ /* 0x000ea8000c1e1100 */
[----:B------:R-:W2:Y:S04]  /*6290*/  LDL R171, [R1+0x158] ;  /* 0x0001580001ab7983 */ /* 0x000ea80000100800 */
[----:B------:R-:W2:Y:S04]  /*62a0*/  LDG.E.U8 R174, desc[UR24][R174.64] ;  /* 0x00000018aeae7981 */ /* 0x000ea8000c1e1100 */
[----:B------:R-:W2:Y:S04]  /*62b0*/  LDL R177, [R1+0x164] ;  /* 0x0001640001b17983 */ /* 0x000ea80000100800 */
[----:B------:R-:W2:Y:S04]  /*62c0*/  LDG.E.U8 R180, desc[UR24][R180.64] ;  /* 0x00000018b4b47981 */ /* 0x000ea8000c1e1100 */
[----:B------:R-:W2:Y:S04]  /*62d0*/  LDL R175, [R1+0x160] ;  /* 0x0001600001af7983 */ /* 0x000ea80000100800 */
[----:B------:R-:W2:Y:S04]  /*62e0*/  LDG.E.U8 R178, desc[UR24][R178.64] ;  /* 0x00000018b2b27981 */ /* 0x000ea8000c1e1100 */
[----:B------:R-:W2:Y:S04]  /*62f0*/  LDL R181, [R1+0x188] ;  /* 0x0001880001b57983 */ /* 0x000ea80000100800 */
[----:B------:R-:W2:Y:S01]  /*6300*/  LDL R179, [R1+0x194] ;  /* 0x0001940001b37983 */ /* 0x000ea20000100800 */
[----:B---3--:R-:W-:-:S02]  /*6310*/  IADD3.X R183, R185, UR7, RZ, P5, !PT ;  /* 0x00000007b9b77c10 */ /* 0x008fc4000affe4ff */
[----:B-----5:R-:W-:-:S03]  /*6320*/  IADD3 R184, P5, R184, UR4, RZ ;  /* 0x00000004b8b87c10 */ /* 0x020fc6000ffbe0ff */
[----:B------:R-:W3:Y:S01]  /*6330*/  LDG.E.U8 R182, desc[UR24][R182.64] ;  /* 0x00000018b6b67981 */ /* 0x000ee2000c1e1100 */
[----:B------:R-:W-:Y:S02]  /*6340*/  IADD3.X R185, R187, UR7, RZ, P5, !PT ;  /* 0x00000007bbb97c10 */ /* 0x000fe4000affe4ff */
[----:B------:R-:W-:-:S03]  /*6350*/  IADD3 R186, P5, R186, UR4, RZ ;  /* 0x00000004baba7c10 */ /* 0x000fc6000ffbe0ff */
[----:B------:R-:W5:Y:S01]  /*6360*/  LDG.E.U8 R184, desc[UR24][R184.64] ;  /* 0x00000018b8b87981 */ /* 0x000f62000c1e1100 */
[----:B----4-:R-:W-:-:S03]  /*6370*/  IADD3.X R187, R189, UR7, RZ, P5, !PT ;  /* 0x00000007bdbb7c10 */ /* 0x010fc6000affe4ff */
[----:B------:R-:W4:Y:S01]  /*6380*/  LDL R183, [R1+0x18c] ;  /* 0x00018c0001b77983 */ /* 0x000f220000100800 */
[----:B--2---:R-:W-:-:S03]  /*6390*/  IADD3 R188, P5, R188, UR4, RZ ;  /* 0x00000004bcbc7c10 */ /* 0x004fc6000ffbe0ff */
[----:B------:R-:W2:Y:S01]  /*63a0*/  LDG.E.U8 R186, desc[UR24][R186.64] ;  /* 0x00000018baba7981 */ /* 0x000ea2000c1e1100 */
[----:B------:R-:W-:-:S03]  /*63b0*/  IADD3.X R189, R191, UR7, RZ, P5, !PT ;  /* 0x00000007bfbd7c10 */ /* 0x000fc6000affe4ff */
[----:B------:R-:W3:Y:S01]  /*63c0*/  LDL R185, [R1+0x180] ;  /* 0x0001800001b97983 */ /* 0x000ee20000100800 */
[----:B------:R-:W-:-:S03]  /*63d0*/  IADD3 R190, P5, R190, UR4, RZ ;  /* 0x00000004bebe7c10 */ /* 0x000fc6000ffbe0ff */
[----:B------:R-:W2:Y:S01]  /*63e0*/  LDG.E.U8 R188, desc[UR24][R188.64] ;  /* 0x00000018bcbc7981 */ /* 0x000ea2000c1e1100 */
[----:B------:R-:W-:Y:S02]  /*63f0*/  IADD3.X R191, R193, UR7, RZ, P5, !PT ;  /* 0x00000007c1bf7c10 */ /* 0x000fe4000affe4ff */
[----:B------:R-:W-:Y:S01]  /*6400*/  IADD3 R192, P5, R192, UR4, RZ ;  /* 0x00000004c0c07c10 */ /* 0x000fe2000ffbe0ff */
[----:B------:R-:W5:Y:S03]  /*6410*/  LDL R187, [R1+0x184] ;  /* 0x0001840001bb7983 */ /* 0x000f660000100800 */
[----:B------:R-:W-:Y:S01]  /*6420*/  IADD3.X R193, R195, UR7, RZ, P5, !PT ;  /* 0x00000007c3c17c10 */ /* 0x000fe2000affe4ff */
[----:B------:R-:W2:Y:S01]  /*6430*/  LDG.E.U8 R190, desc[UR24][R190.64] ;  /* 0x00000018bebe7981 */ /* 0x000ea2000c1e1100 */
[----:B------:R-:W-:-:S03]  /*6440*/  IADD3 R194, P5, R194, UR4, RZ ;  /* 0x00000004c2c27c10 */ /* 0x000fc6000ffbe0ff */
[----:B------:R-:W2:Y:S01]  /*6450*/  LDG.E.U8 R192, desc[UR24][R192.64] ;  /* 0x00000018c0c07981 */ /* 0x000ea2000c1e1100 */
[----:B------:R-:W-:Y:S02]  /*6460*/  IADD3.X R195, R215, UR7, RZ, P5, !PT ;  /* 0x00000007d7c37c10 */ /* 0x000fe4000affe4ff */
[----:B------:R-:W-:Y:S01]  /*6470*/  ISETP.GT.U32.AND P5, PT, R197, R126, PT ;  /* 0x0000007ec500720c */ /* 0x000fe20003fa4070 */
[----:B------:R-:W2:Y:S03]  /*6480*/  LDG.E.U8 R215, desc[UR24][R104.64] ;  /* 0x0000001868d77981 */ /* 0x000ea6000c1e1100 */
[----:B------:R-:W-:Y:S01]  /*6490*/  ISETP.GT.U32.AND.EX P5, PT, R196, RZ, PT, P5 ;  /* 0x000000ffc400720c */ /* 0x000fe20003fa4150 */
[----:B------:R-:W2:Y:S01]  /*64a0*/  LDG.E.U8 R194, desc[UR24][R194.64] ;  /* 0x00000018c2c27981 */ /* 0x000ea2000c1e1100 */
[----:B------:R-:W-:-:S03]  /*64b0*/  IADD3 R196, P6, R214, UR4, RZ ;  /* 0x00000004d6c47c10 */ /* 0x000fc6000ffde0ff */
[----:B------:R-:W2:Y:S01]  /*64c0*/  LDG.E.U8 R214, desc[UR24][R102.64] ;  /* 0x0000001866d67981 */ /* 0x000ea2000c1e1100 */
[----:B------:R-:W-:Y:S02]  /*64d0*/  IADD3.X R197, R199, UR7, RZ, P6, !PT ;  /* 0x00000007c7c57c10 */ /* 0x000fe4000b7fe4ff */
[----:B------:R-:W-:Y:S01]  /*64e0*/  IADD3 R198, P6, R198, UR4, RZ ;  /* 0x00000004c6c67c10 */ /* 0x000fe2000ffde0ff */
[----:B------:R-:W4:Y:S03]  /*64f0*/  LDL R193, [R1+0x170] ;  /* 0x0001700001c17983 */ /* 0x000f260000100800 */
[----:B------:R-:W-:Y:S01]  /*6500*/  IADD3.X R199, R213, UR7, RZ, P6, !PT ;  /* 0x00000007d5c77c10 */ /* 0x000fe2000b7fe4ff */
[----:B------:R-:W2:Y:S04]  /*6510*/  LDG.E.U8 R196, desc[UR24][R196.64] ;  /* 0x00000018c4c47981 */ /* 0x000ea8000c1e1100 */
[----:B------:R0:W2:Y:S04]  /*6520*/  LDG.E.U8 R213, desc[UR24][R100.64] ;  /* 0x0000001864d57981 */ /* 0x0000a8000c1e1100 */
[----:B------:R-:W2:Y:S04]  /*6530*/  LDG.E.U8 R198, desc[UR24][R198.64] ;  /* 0x00000018c6c67981 */ /* 0x000ea8000c1e1100 */
[----:B------:R-:W3:Y:S01]  /*6540*/  LDL R197, [R1+0x168] ;  /* 0x0001680001c57983 */ /* 0x000ee20000100800 */
[----:B0-----:R-:W-:-:S03]  /*6550*/  IADD3 R100, P6, R218, UR4, RZ ;  /* 0x00000004da647c10 */ /* 0x001fc6000ffde0ff */
[----:B------:R-:W2:Y:S01]  /*6560*/  LDG.E.U8 R218, desc[UR24][R114.64] ;  /* 0x0000001872da7981 */ /* 0x000ea2000c1e1100 */
[----:B------:R-:W-:Y:S02]  /*6570*/  IADD3.X R101, R217, UR7, RZ, P6, !PT ;  /* 0x00000007d9657c10 */ /* 0x000fe4000b7fe4ff */
[----:B------:R-:W-:Y:S01]  /*6580*/  IADD3 R102, P6, R220, UR4, RZ ;  /* 0x00000004dc667c10 */ /* 0x000fe2000ffde0ff */
[----:B------:R0:W2:Y:S03]  /*6590*/  LDG.E.U8 R217, desc[UR24][R110.64] ;  /* 0x000000186ed97981 */ /* 0x0000a6000c1e1100 */
[----:B------:R-:W-:Y:S01]  /*65a0*/  IADD3.X R103, R219, UR7, RZ, P6, !PT ;  /* 0x00000007db677c10 */ /* 0x000fe2000b7fe4ff */
[----:B------:R-:W2:Y:S01]  /*65b0*/  LDG.E.U8 R220, desc[UR24][R140.64] ;  /* 0x000000188cdc7981 */ /* 0x000ea2000c1e1100 */
[----:B------:R-:W-:-:S03]  /*65c0*/  IADD3 R104, P6, R222, UR4, RZ ;  /* 0x00000004de687c10 */ /* 0x000fc6000ffde0ff */
[----:B------:R-:W2:Y:S01]  /*65d0*/  LDG.E.U8 R222, desc[UR24][R144.64] ;  /* 0x0000001890de7981 */ /* 0x000ea2000c1e1100 */
[----:B------:R-:W-:-:S03]  /*65e0*/  IADD3.X R105, R221, UR7, RZ, P6, !PT ;  /* 0x00000007dd697c10 */ /* 0x000fc6000b7fe4ff */
[----:B------:R-:W2:Y:S04]  /*65f0*/  LDG.E.U8 R221, desc[UR24][R142.64] ;  /* 0x000000188edd7981 */ /* 0x000ea8000c1e1100 */
[----:B------:R-:W5:Y:S04]  /*6600*/  LDL R141, [R1+0xf0] ;  /* 0x0000f000018d7983 */ /* 0x000f680000100800 */
[----:B------:R-:W4:Y:S04]  /*6610*/  LDL R140, [R1+0xfc] ;  /* 0x0000fc00018c7983 */ /* 0x000f280000100800 */
[----:B------:R-:W3:Y:S01]  /*6620*/  LDL R143, [R1+0xf8] ;  /* 0x0000f800018f7983 */ /* 0x000ee20000100800 */
[----:B------:R-:W-:-:S03]  /*6630*/  IADD3 R106, P6, R224, UR4, RZ ;  /* 0x00000004e06a7c10 */ /* 0x000fc6000ffde0ff */
[----:B------:R-:W2:Y:S01]  /*6640*/  LDL R142, [R1+0x104] ;  /* 0x00010400018e7983 */ /* 0x000ea20000100800 */
[----:B------:R-:W-:-:S03]  /*6650*/  IADD3.X R107, R223, UR7, RZ, P6, !PT ;  /* 0x00000007df6b7c10 */ /* 0x000fc6000b7fe4ff */
[----:B------:R-:W2:Y:S04]  /*6660*/  LDL R145, [R1+0x100] ;  /* 0x0001000001917983 */ /* 0x000ea80000100800 */
[----:B------:R-:W2:Y:S04]  /*6670*/  LDL R144, [R1+0x10c] ;  /* 0x00010c0001907983 */ /* 0x000ea80000100800 */
[----:B------:R-:W2:Y:S01]  /*6680*/  LDG.E.U8 R223, desc[UR24][R146.64] ;  /* 0x0000001892df7981 */ /* 0x000ea2000c1e1100 */
[----:B0-----:R-:W-:-:S03]  /*6690*/  IADD3 R110, P6, R226, UR4, RZ ;  /* 0x00000004e26e7c10 */ /* 0x001fc6000ffde0ff */
[----:B------:R-:W2:Y:S04]  /*66a0*/  LDG.E.U8 R224, desc[UR24][R148.64] ;  /* 0x0000001894e07981 */ /* 0x000ea8000c1e1100 */
[----:B------:R0:W2:Y:S04]  /*66b0*/  LDG.E.U8 R219, desc[UR24][R118.64] ;  /* 0x0000001876db7981 */ /* 0x0000a8000c1e1100 */
[----:B------:R-:W2:Y:S04]  /*66c0*/  LDL R147, [R1+0x108] ;  /* 0x0001080001937983 */ /* 0x000ea80000100800 */
[----:B------:R-:W2:Y:S01]  /*66d0*/  LDL R146, [R1+0x114] ;  /* 0x0001140001927983 */ /* 0x000ea20000100800 */
[----:B------:R-:W-:-:S03]  /*66e0*/  IADD3.X R111, R225, UR7, RZ, P6, !PT ;  /* 0x00000007e16f7c10 */ /* 0x000fc6000b7fe4ff */
[----:B------:R-:W2:Y:S04]  /*66f0*/  LDL R149, [R1+0x110] ;  /* 0x0001100001957983 */ /* 0x000ea80000100800 */
[----:B------:R-:W2:Y:S04]  /*6700*/  LDL R148, [R1+0x11c] ;  /* 0x00011c0001947983 */ /* 0x000ea80000100800 */
[----:B------:R1:W2:Y:S01]  /*6710*/  LDG.E.U8 R225, desc[UR24][R150.64] ;  /* 0x0000001896e17981 */ /* 0x0002a2000c1e1100 */
[----:B------:R-:W-:-:S03]  /*6720*/  IADD3 R114, P6, R230, UR4, RZ ;  /* 0x00000004e6727c10 */ /* 0x000fc6000ffde0ff */
[----:B------:R1:W2:Y:S04]  /*6730*/  LDG.E.U8 R226, desc[UR24][R152.64] ;  /* 0x0000001898e27981 */ /* 0x0002a8000c1e1100 */
[----:B------:R-:W2:Y:S04]  /*6740*/  LDL R199, [R1+0x16c] ;  /* 0x00016c0001c77983 */ /* 0x000ea80000100800 */
[----:B------:R-:W2:Y:S04]  /*6750*/  LDL R151, [R1+0x118] ;  /* 0x0001180001977983 */ /* 0x000ea80000100800 */
[----:B------:R-:W1:Y:S01]  /*6760*/  LDL R150, [R1+0x124] ;  /* 0x0001240001967983 */ /* 0x000e620000100800 */
[----:B------:R-:W-:-:S03]  /*6770*/  IADD3.X R115, R228, UR7, RZ, P6, !PT ;  /* 0x00000007e4737c10 */ /* 0x000fc6000b7fe4ff */
[----:B------:R-:W2:Y:S04]  /*6780*/  LDL R153, [R1+0x120] ;  /* 0x0001200001997983 */ /* 0x000ea80000100800 */
[----:B------:R-:W2:Y:S04]  /*6790*/  LDL R152, [R1+0x12c] ;  /* 0x00012c0001987983 */ /* 0x000ea80000100800 */
[----:B------:R1:W2:Y:S04]  /*67a0*/  LDG.E.U8 R228, desc[UR24][R154.64] ;  /* 0x000000189ae47981 */ /* 0x0002a8000c1e1100 */
[----:B------:R1:W2:Y:S04]  /*67b0*/  LDG.E.U8 R230, desc[UR24][R156.64] ;  /* 0x000000189ce67981 */ /* 0x0002a8000c1e1100 */
[----:B------:R-:W2:Y:S04]  /*67c0*/  LDL R195, [R1+0x174] ;  /* 0x0001740001c37983 */ /* 0x000ea80000100800 */
[----:B------:R-:W2:Y:S04]  /*67d0*/  LDL R155, [R1+0x128] ;  /* 0x00012800019b7983 */ /* 0x000ea80000100800 */
[----:B------:R-:W2:Y:S01]  /*67e0*/  LDL R154, [R1+0x134] ;  /* 0x00013400019a7983 */ /* 0x000ea20000100800 */
[----:B0-----:R-:W-:-:S03]  /*67f0*/  IADD3 R118, P6, R232, UR4, RZ ;  /* 0x00000004e8767c10 */ /* 0x001fc6000ffde0ff */
[----:B------:R-:W2:Y:S04]  /*6800*/  LDL R157, [R1+0x130] ;  /* 0x00013000019d7983 */ /* 0x000ea80000100800 */
[----:B------:R-:W2:Y:S04]  /*6810*/  LDL R156, [R1+0x13c] ;  /* 0x00013c00019c7983 */ /* 0x000ea80000100800 */
[----:B------:R0:W2:Y:S04]  /*6820*/  LDG.E.U8 R232, desc[UR24][R158.64] ;  /* 0x000000189ee87981 */ /* 0x0000a8000c1e1100 */
[----:B------:R-:W2:Y:S04]  /*6830*/  LDL R191, [R1+0x17c] ;  /* 0x00017c0001bf7983 */ /* 0x000ea80000100800 */
[----:B------:R-:W2:Y:S04]  /*6840*/  LDL R189, [R1+0x178] ;  /* 0x0001780001bd7983 */ /* 0x000ea80000100800 */
[----:B------:R-:W2:Y:S04]  /*6850*/  LDL R159, [R1+0x138] ;  /* 0x00013800019f7983 */ /* 0x000ea80000100800 */
[----:B------:R-:W0:Y:S01]  /*6860*/  LDL R158, [R1+0x144] ;  /* 0x00014400019e7983 */ /* 0x000e220000100800 */
[----:B-----5:R-:W-:-:S02]  /*6870*/  IADD3.X R119, R141, UR7, RZ, P6, !PT ;  /* 0x000000078d777c10 */ /* 0x020fc4000b7fe4ff */
[----:B----4-:R-:W-:-:S04]  /*6880*/  IADD3 R140, P6, R140, UR4, RZ ;  /* 0x000000048c8c7c10 */ /* 0x010fc8000ffde0ff */
[----:B---3--:R-:W-:Y:S02]  /*6890*/  IADD3.X R141, R143, UR7, RZ, P6, !PT ;  /* 0x000000078f8d7c10 */ /* 0x008fe4000b7fe4ff */
[----:B--2---:R-:W-:-:S04]  /*68a0*/  IADD3 R142, P6, R142, UR4, RZ ;  /* 0x000000048e8e7c10 */ /* 0x004fc8000ffde0ff */
[----:B------:R-:W-:Y:S02]  /*68b0*/  IADD3.X R143, R145, UR7, RZ, P6, !PT ;  /* 0x00000007918f7c10 */ /* 0x000fe4000b7fe4ff */
[----:B------:R-:W-:-:S03]  /*68c0*/  IADD3 R144, P6, R144, UR4, RZ ;  /* 0x0000000490907c10 */ /* 0x000fc6000ffde0ff */
[----:B------:R-:W2:Y:S01]  /*68d0*/  LDG.E.U8 R142, desc[UR24][R142.64] ;  /* 0x000000188e8e7981 */ /* 0x000ea2000c1e1100 */
[----:B------:R-:W-:Y:S02]  /*68e0*/  IADD3.X R145, R147, UR7, RZ, P6, !PT ;  /* 0x0000000793917c10 */ /* 0x000fe4000b7fe4ff */
[----:B------:R-:W-:-:S03]  /*68f0*/  IADD3 R146, P6, R146, UR4, RZ ;  /* 0x0000000492927c10 */ /* 0x000fc6000ffde0ff */
[----:B------:R-:W3:Y:S01]  /*6900*/  LDG.E.U8 R144, desc[UR24][R144.64] ;  /* 0x0000001890907981 */ /* 0x000ee2000c1e1100 */
[----:B------:R-:W-:Y:S02]  /*6910*/  IADD3.X R147, R149, UR7, RZ, P6, !PT ;  /* 0x0000000795937c10 */ /* 0x000fe4000b7fe4ff */
[----:B------:R-:W-:-:S03]  /*6920*/  IADD3 R148, P6, R148, UR4, RZ ;  /* 0x0000000494947c10 */ /* 0x000fc6000ffde0ff */
[----:B------:R-:W4:Y:S01]  /*6930*/  LDG.E.U8 R146, desc[UR24][R146.64] ;  /* 0x0000001892927981 */ /* 0x000f22000c1e1100 */
[----:B------:R-:W-:Y:S02]  /*6940*/  IADD3.X R149, R151, UR7, RZ, P6, !PT ;  /* 0x0000000797957c10 */ /* 0x000fe4000b7fe4ff */
[----:B-1----:R-:W-:-:S03]  /*6950*/  IADD3 R150, P6, R150, UR4, RZ ;  /* 0x0000000496967c10 */ /* 0x002fc6000ffde0ff */
[----:B------:R-:W5:Y:S01]  /*6960*/  LDG.E.U8 R148, desc[UR24][R148.64] ;  /* 0x0000001894947981 */ /* 0x000f62000c1e1100 */
[----:B------:R-:W-:Y:S02]  /*6970*/  IADD3.X R151, R153, UR7, RZ, P6, !PT ;  /* 0x0000000799977c10 */ /* 0x000fe4000b7fe4ff */
[----:B------:R-:W-:-:S03]  /*6980*/  IADD3 R152, P6, R152, UR4, RZ ;  /* 0x0000000498987c10 */ /* 0x000fc6000ffde0ff */
[----:B------:R-:W3:Y:S01]  /*6990*/  LDG.E.U8 R150, desc[UR24][R150.64] ;  /* 0x0000001896967981 */ /* 0x000ee2000c1e1100 */
[----:B------:R-:W-:Y:S02]  /*69a0*/  IADD3.X R153, R155, UR7, RZ, P6, !PT ;  /* 0x000000079b997c10 */ /* 0x000fe4000b7fe4ff */
[----:B------:R-:W-:-:S03]  /*69b0*/  IADD3 R154, P6, R154, UR4, RZ ;  /* 0x000000049a9a7c10 */ /* 0x000fc6000ffde0ff */
[----:B------:R-:W4:Y:S01]  /*69c0*/  LDG.E.U8 R152, desc[UR24][R152.64] ;  /* 0x0000001898987981 */ /* 0x000f22000c1e1100 */
[----:B------:R-:W-:Y:S02]  /*69d0*/  IADD3.X R155, R157, UR7, RZ, P6, !PT ;  /* 0x000000079d9b7c10 */ /* 0x000fe4000b7fe4ff */
[----:B------:R-:W-:-:S03]  /*69e0*/  IADD3 R156, P6, R156, UR4, RZ ;  /* 0x000000049c9c7c10 */ /* 0x000fc6000ffde0ff */
[----:B------:R-:W4:Y:S01]  /*69f0*/  LDG.E.U8 R154, desc[UR24][R154.64] ;  /* 0x000000189a9a7981 */ /* 0x000f22000c1e1100 */
[----:B------:R-:W-:Y:S02]  /*6a00*/  IADD3.X R157, R159, UR7, RZ, P6, !PT ;  /* 0x000000079f9d7c10 */ /* 0x000fe4000b7fe4ff */
[----:B0-----:R-:W-:-:S03]  /*6a10*/  IADD3 R158, P6, R158, UR4, RZ ;  /* 0x000000049e9e7c10 */ /* 0x001fc6000ffde0ff */
[----:B------:R-:W2:Y:S01]  /*6a20*/  LDG.E.U8 R156, desc[UR24][R156.64] ;  /* 0x000000189c9c7981 */ /* 0x000ea2000c1e1100 */
[----:B------:R-:W-:-:S03]  /*6a30*/  IADD3.X R159, R161, UR7, RZ, P6, !PT ;  /* 0x00000007a19f7c10 */ /* 0x000fc6000b7fe4ff */
[----:B------:R0:W3:Y:S04]  /*6a40*/  LDG.E.U8 R161, desc[UR24][R100.64] ;  /* 0x0000001864a17981 */ /* 0x0000e8000c1e1100 */
[----:B------:R-:W4:Y:S01]  /*6a50*/  LDG.E.U8 R158, desc[UR24][R158.64] ;  /* 0x000000189e9e7981 */ /* 0x000f22000c1e1100 */
[----:B0-----:R-:W-:-:S03]  /*6a60*/  IADD3 R100, P6, R165, UR4, RZ ;  /* 0x00000004a5647c10 */ /* 0x001fc6000ffde0ff */
[----:B------:R-:W4:Y:S01]  /*6a70*/  LDG.E.U8 R165, desc[UR24][R104.64] ;  /* 0x0000001868a57981 */ /* 0x000f22000c1e1100 */
[----:B------:R-:W-:-:S03]  /*6a80*/  IADD3.X R101, R163, UR7, RZ, P6, !PT ;  /* 0x00000007a3657c10 */ /* 0x000fc6000b7fe4ff */
[----:B------:R0:W4:Y:S04]  /*6a90*/  LDG.E.U8 R163, desc[UR24][R102.64] ;  /* 0x0000001866a37981 */ /* 0x000128000c1e1100 */
[----:B------:R-:W4:Y:S01]  /*6aa0*/  LDG.E.U8 R143, desc[UR24][R100.64] ;  /* 0x00000018648f7981 */ /* 0x000f22000c1e1100 */
[----:B0-----:R-:W-:-:S03]  /*6ab0*/  IADD3 R102, P6, R169, UR4, RZ ;  /* 0x00000004a9667c10 */ /* 0x001fc6000ffde0ff */
[----:B------:R-:W4:Y:S01]  /*6ac0*/  LDG.E.U8 R169, desc[UR24][R110.64] ;  /* 0x000000186ea97981 */ /* 0x000f22000c1e1100 */
[----:B------:R-:W-:Y:S02]  /*6ad0*/  IADD3.X R103, R167, UR7, RZ, P6, !PT ;  /* 0x00000007a7677c10 */ /* 0x000fe4000b7fe4ff */
[----:B------:R-:W-:Y:S01]  /*6ae0*/  IADD3 R104, P6, R173, UR4, RZ ;  /* 0x00000004ad687c10 */ /* 0x000fe2000ffde0ff */
[----:B------:R0:W5:Y:S03]  /*6af0*/  LDG.E.U8 R167, desc[UR24][R106.64] ;  /* 0x000000186aa77981 */ /* 0x000166000c1e1100 */
[----:B------:R-:W-:Y:S01]  /*6b00*/  IADD3.X R105, R171, UR7, RZ, P6, !PT ;  /* 0x00000007ab697c10 */ /* 0x000fe2000b7fe4ff */
[----:B------:R-:W4:Y:S04]  /*6b10*/  LDG.E.U8 R173, desc[UR24][R118.64] ;  /* 0x0000001876ad7981 */ /* 0x000f28000c1e1100 */
[----:B------:R1:W4:Y:S01]  /*6b20*/  LDG.E.U8 R171, desc[UR24][R114.64] ;  /* 0x0000001872ab7981 */ /* 0x000322000c1e1100 */
[----:B0-----:R-:W-:-:S03]  /*6b30*/  IADD3 R106, P6, R177, UR4, RZ ;  /* 0x00000004b16a7c10 */ /* 0x001fc6000ffde0ff */
[----:B------:R-:W2:Y:S01]  /*6b40*/  LDL R177, [R1+0x190] ;  /* 0x0001900001b17983 */ /* 0x000ea20000100800 */
[----:B------:R-:W-:Y:S02]  /*6b50*/  IADD3.X R107, R175, UR7, RZ, P6, !PT ;  /* 0x00000007af6b7c10 */ /* 0x000fe4000b7fe4ff */
[----:B------:R-:W-:Y:S01]  /*6b60*/  IADD3 R110, P6, R199, UR4, RZ ;  /* 0x00000004c76e7c10 */ /* 0x000fe2000ffde0ff */
[----:B------:R0:W3:Y:S03]  /*6b70*/  LDG.E.U8 R175, desc[UR24][R140.64] ;  /* 0x000000188caf7981 */ /* 0x0000e6000c1e1100 */
[----:B------:R-:W-:Y:S01]  /*6b80*/  IADD3.X R111, R197, UR7, RZ, P6, !PT ;  /* 0x00000007c56f7c10 */ /* 0x000fe2000b7fe4ff */
[----:B------:R0:W4:Y:S01]  /*6b90*/  LDG.E.U8 R145, desc[UR24][R104.64] ;  /* 0x0000001868917981 */ /* 0x000122000c1e1100 */
[----:B-1----:R-:W-:-:S03]  /*6ba0*/  IADD3 R114, P6, R195, UR4, RZ ;  /* 0x00000004c3727c10 */ /* 0x002fc6000ffde0ff */
[----:B------:R1:W3:Y:S01]  /*6bb0*/  LDG.E.U8 R106, desc[UR24][R106.64] ;  /* 0x000000186a6a7981 */ /* 0x0002e2000c1e1100 */
[----:B------:R-:W-:Y:S02]  /*6bc0*/  IADD3.X R115, R193, UR7, RZ, P6, !PT ;  /* 0x00000007c1737c10 */ /* 0x000fe4000b7fe4ff */
[----:B------:R-:W-:Y:S01]  /*6bd0*/  IADD3 R118, P6, R191, UR4, RZ ;  /* 0x00000004bf767c10 */ /* 0x000fe2000ffde0ff */
[----:B------:R-:W3:Y:S03]  /*6be0*/  LDG.E.U8 R110, desc[UR24][R110.64] ;  /* 0x000000186e6e7981 */ /* 0x000ee6000c1e1100 */
[----:B------:R-:W-:Y:S01]  /*6bf0*/  IADD3.X R119, R189, UR7, RZ, P6, !PT ;  /* 0x00000007bd777c10 */ /* 0x000fe2000b7fe4ff */
[----:B------:R-:W3:Y:S01]  /*6c00*/  LDG.E.U8 R102, desc[UR24][R102.64] ;  /* 0x0000001866667981 */ /* 0x000ee2000c1e1100 */
[----:B0-----:R-:W-:-:S03]  /*6c10*/  IADD3 R140, P6, R187, UR4, RZ ;  /* 0x00000004bb8c7c10 */ /* 0x001fc6000ffde0ff */
[----:B------:R0:W3:Y:S01]  /*6c20*/  LDG.E.U8 R118, desc[UR24][R118.64] ;  /* 0x0000001876767981 */ /* 0x0000e2000c1e1100 */
[----:B------:R-:W-:Y:S02]  /*6c30*/  IADD3.X R141, R185, UR7, RZ, P6, !PT ;  /* 0x00000007b98d7c10 */ /* 0x000fe4000b7fe4ff */
[----:B------:R-:W-:Y:S01]  /*6c40*/  IADD3 R100, P6, R183, UR4, RZ ;  /* 0x00000004b7647c10 */ /* 0x000fe2000ffde0ff */
[----:B------:R-:W3:Y:S03]  /*6c50*/  LDG.E.U8 R114, desc[UR24][R114.64] ;  /* 0x0000001872727981 */ /* 0x000ee6000c1e1100 */
[----:B------:R-:W-:Y:S01]  /*6c60*/  IADD3.X R101, R181, UR7, RZ, P6, !PT ;  /* 0x00000007b5657c10 */ /* 0x000fe2000b7fe4ff */
[----:B------:R-:W3:Y:S01]  /*6c70*/  LDG.E.U8 R140, desc[UR24][R140.64] ;  /* 0x000000188c8c7981 */ /* 0x000ee2000c1e1100 */
[----:B------:R-:W-:-:S03]  /*6c80*/  IADD3 R104, P6, R179, UR4, RZ ;  /* 0x00000004b3687c10 */ /* 0x000fc6000ffde0ff */
[----:B------:R0:W3:Y:S01]  /*6c90*/  LDG.E.U8 R100, desc[UR24][R100.64] ;  /* 0x0000001864647981 */ /* 0x0000e2000c1e1100 */
[----:B-1----:R-:W-:-:S04]  /*6ca0*/  FMNMX R107, R90, R91, !PT ;  /* 0x0000005b5a6b7209 */ /* 0x002fc80007800000 */
[----:B------:R-:W-:-:S04]  /*6cb0*/  FMNMX R107, R94, R107, !PT ;  /* 0x0000006b5e6b7209 */ /* 0x000fc80007800000 */
        /* <DEDUP_REMOVED lines=12> */
[----:B0-----:R-:W-:-:S05]  /*6d80*/  FMNMX R119, R210, R107, !PT ;  /* 0x0000006bd2777209 */ /* 0x001fca0007800000 */
[----:B------:R-:W0:Y:S01]  /*6d90*/  SHFL.BFLY PT, R107, R119, 0x2, 0x1f ;  /* 0x0c401f00776b7f89 */ /* 0x000e2200000e0000 */
[----:B------:R-:W-:-:S04]  /*6da0*/  FMNMX R101, R93, R89, !PT ;  /* 0x000000595d657209 */ /* 0x000fc80007800000 */
[----:B------:R-:W-:Y:S02]  /*6db0*/  FMNMX R101, R92, R101, !PT ;  /* 0x000000655c657209 */ /* 0x000fe40007800000 */
[----:B0-----:R-:W-:-:S05]  /*6dc0*/  FMNMX R119, R119, R107, !PT ;  /* 0x0000006b77777209 */ /* 0x001fca0007800000 */
[----:B------:R-:W0:Y:S01]  /*6dd0*/  SHFL.BFLY PT, R107, R119, 0x1, 0x1f ;  /* 0x0c201f00776b7f89 */ /* 0x000e2200000e0000 */
[----:B------:R-:W-:-:S04]  /*6de0*/  FMNMX R101, R88, R101, !PT ;  /* 0x0000006558657209 */ /* 0x000fc80007800000 */
[----:B------:R-:W-:-:S04]  /*6df0*/  FMNMX R101, R96, R101, !PT ;  /* 0x0000006560657209 */ /* 0x000fc80007800000 */
[----:B------:R-:W-:-:S04]  /*6e00*/  FMNMX R103, R97, R101, !PT ;  /* 0x0000006561677209 */ /* 0x000fc80007800000 */
[----:B------:R-:W-:Y:S02]  /*6e10*/  FMNMX R103, R138, R103, !PT ;  /* 0x000000678a677209 */ /* 0x000fe40007800000 */
[----:B--2---:R-:W-:-:S06]  /*6e20*/  IADD3.X R105, R177, UR7, RZ, P6, !PT ;  /* 0x00000007b1697c10 */ /* 0x004fcc000b7fe4ff */
[----:B------:R1:W2:Y:S01]  /*6e30*/  LDG.E.U8 R105, desc[UR24][R104.64] ;  /* 0x0000001868697981 */ /* 0x0002a2000c1e1100 */
[----:B0-----:R-:W-:Y:S02]  /*6e40*/  FMNMX R107, R119, R107, !PT ;  /* 0x0000006b776b7209 */ /* 0x001fe40007800000 */
[----:B------:R-:W-:Y:S01]  /*6e50*/  FMNMX R103, R202, R103, !PT ;  /* 0x00000067ca677209 */ /* 0x000fe20007800000 */
[----:B------:R-:W-:Y:S01]  /*6e60*/  FMUL R108, R108, UR10 ;  /* 0x0000000a6c6c7c20 */ /* 0x000fe20008400000 */
[----:B------:R-:W-:Y:S01]  /*6e70*/  FMNMX R101, R107, R136, !PT ;  /* 0x000000886b657209 */ /* 0x000fe20007800000 */
[----:B------:R-:W-:Y:S01]  /*6e80*/  FMUL R109, R109, UR10 ;  /* 0x0000000a6d6d7c20 */ /* 0x000fe20008400000 */
[----:B------:R-:W-:Y:S01]  /*6e90*/  FMNMX R111, R203, R103, !PT ;  /* 0x00000067cb6f7209 */ /* 0x000fe20007800000 */
[----:B------:R-:W-:Y:S01]  /*6ea0*/  FMUL R113, R113, UR10 ;  /* 0x0000000a71717c20 */ /* 0x000fe20008400000 */
[----:B------:R-:W-:Y:S01]  /*6eb0*/  FMUL R117, R117, UR10 ;  /* 0x0000000a75757c20 */ /* 0x000fe20008400000 */
[--C-:B------:R-:W-:Y:S01]  /*6ec0*/  FADD R90, R90, -R101.reuse ;  /* 0x800000655a5a7221 */ /* 0x100fe20000000000 */
[----:B------:R-:W-:Y:S01]  /*6ed0*/  FMNMX R111, R206, R111, !PT ;  /* 0x0000006fce6f7209 */ /* 0x000fe20007800000 */
[----:B-1----:R-:W-:Y:S01]  /*6ee0*/  FMUL R104, R112, UR10 ;  /* 0x0000000a70687c20 */ /* 0x002fe20008400000 */
[----:B------:R-:W-:Y:S01]  /*6ef0*/  BAR.SYNC.DEFER_BLOCKING 0x0 ;  /* 0x0000000000007b1d */ /* 0x000fe20000010000 */
[----:B------:R-:W-:Y:S01]  /*6f00*/  FMUL R107, R90, 1.4426950216293334961 ;  /* 0x3fb8aa3b5a6b7820 */ /* 0x000fe20000400000 */
[----:B------:R-:W-:Y:S01]  /*6f10*/  FSEL R90, R108, -INF , !P5 ;  /* 0xff8000006c5a7808 */ /* 0x000fe20006800000 */
[----:B------:R-:W-:Y:S01]  /*6f20*/  FADD R91, R91, -R101 ;  /* 0x800000655b5b7221 */ /* 0x000fe20000000000 */
[----:B------:R-:W-:-:S02]  /*6f30*/  FSEL R112, R109, -INF , !P4 ;  /* 0xff8000006d707808 */ /* 0x000fc40006000000 */
[----:B------:R-:W-:Y:S01]  /*6f40*/  FMNMX R111, R90, R111, !PT ;  /* 0x0000006f5a6f7209 */ /* 0x000fe20007800000 */
[----:B------:R-:W-:Y:S01]  /*6f50*/  FMUL R108, R91, 1.4426950216293334961 ;  /* 0x3fb8aa3b5b6c7820 */ /* 0x000fe20000400000 */
[----:B------:R-:W-:Y:S02]  /*6f60*/  FSEL R91, R104, -INF , !P3 ;  /* 0xff800000685b7808 */ /* 0x000fe40005800000 */
[----:B------:R-:W-:Y:S01]  /*6f70*/  FMNMX R111, R112, R111, !PT ;  /* 0x0000006f706f7209 */ /* 0x000fe20007800000 */
[----:B------:R0:W-:Y:S01]  /*6f80*/  MUFU.EX2 R103, R107 ;  /* 0x0000006b00677308 */ /* 0x0001e20000000800 */
[----:B------:R-:W-:Y:S02]  /*6f90*/  FADD R94, R94, -R101 ;  /* 0x800000655e5e7221 */ /* 0x000fe40000000000 */
[----:B------:R-:W-:Y:S01]  /*6fa0*/  FMNMX R111, R91, R111, !PT ;  /* 0x0000006f5b6f7209 */ /* 0x000fe20007800000 */
[----:B0-----:R-:W-:Y:S01]  /*6fb0*/  FMUL R107, R116, UR10 ;  /* 0x0000000a746b7c20 */ /* 0x001fe20008400000 */
[----:B------:R-:W-:-:S03]  /*6fc0*/  FSEL R116, R113, -INF , !P2 ;  /* 0xff80000071747808 */ /* 0x000fc60005000000 */
[----:B------:R0:W-:Y:S01]  /*6fd0*/  MUFU.EX2 R104, R108 ;  /* 0x0000006c00687308 */ /* 0x0001e20000000800 */
[----:B------:R-:W-:Y:S01]  /*6fe0*/  FMNMX R111, R116, R111, !PT ;  /* 0x0000006f746f7209 */ /* 0x000fe20007800000 */
[----:B------:R-:W-:Y:S01]  /*6ff0*/  FADD R109, R95, -R101 ;  /* 0x800000655f6d7221 */ /* 0x000fe20000000000 */
[----:B0-----:R-:W-:Y:S01]  /*7000*/  FMUL R108, R94, 1.4426950216293334961 ;  /* 0x3fb8aa3b5e6c7820 */ /* 0x001fe20000400000 */
[----:B------:R-:W-:Y:S02]  /*7010*/  FSEL R94, R107, -INF , !P1 ;  /* 0xff8000006b5e7808 */ /* 0x000fe40004800000 */
[----:B------:R-:W-:Y:S02]  /*7020*/  FSEL R95, R117, -INF , !P0 ;  /* 0xff800000755f7808 */ /* 0x000fe40004000000 */
[----:B------:R-:W-:-:S04]  /*7030*/  FMNMX R111, R94, R111, !PT ;  /* 0x0000006f5e6f7209 */ /* 0x000fc80007800000 */
[----:B------:R-:W-:-:S05]  /*7040*/  FMNMX R115, R95, R111, !PT ;  /* 0x0000006f5f737209 */ /* 0x000fca0007800000 */
[----:B------:R-:W0:Y:S02]  /*7050*/  SHFL.BFLY PT, R149, R115, 0x2, 0x1f ;  /* 0x0c401f0073957f89 */ /* 0x000e2400000e0000 */
[----:B0-----:R-:W-:-:S05]  /*7060*/  FMNMX R149, R115, R149, !PT ;  /* 0x0000009573957209 */ /* 0x001fca0007800000 */
[----:B------:R-:W0:Y:S01]  /*7070*/  SHFL.BFLY PT, R151, R149, 0x1, 0x1f ;  /* 0x0c201f0095977f89 */ /* 0x000e2200000e0000 */
[----:B------:R1:W-:Y:S01]  /*7080*/  MUFU.EX2 R107, R108 ;  /* 0x0000006c006b7308 */ /* 0x0003e20000000800 */
[----:B------:R-:W-:Y:S01]  /*7090*/  FMUL R109, R109, 1.4426950216293334961 ;  /* 0x3fb8aa3b6d6d7820 */ /* 0x000fe20000400000 */
[----:B------:R-:W-:Y:S01]  /*70a0*/  FADD R200, R200, -R101 ;  /* 0x80000065c8c87221 */ /* 0x000fe20000000000 */
[----:B------:R-:W3:Y:S01]  /*70b0*/  S2R R181, SR_TID.X ;  /* 0x0000000000b57919 */ /* 0x000ee20000002100 */
[----:B0-----:R-:W-:-:S04]  /*70c0*/  FMNMX R149, R149, R151, !PT ;  /* 0x0000009795957209 */ /* 0x001fc80007800000 */
[----:B------:R-:W-:-:S05]  /*70d0*/  FMNMX R149, R149, R3, !PT ;  /* 0x0000000395957209 */ /* 0x000fca0007800000 */
[--C-:B------:R-:W-:Y:S01]  /*70e0*/  FADD R89, R89, -R149.reuse ;  /* 0x8000009559597221 */ /* 0x100fe20000000000 */
[----:B------:R-:W-:-:S03]  /*70f0*/  FADD R88, R88, -R149 ;  /* 0x8000009558587221 */ /* 0x000fc60000000000 */
[----:B------:R-:W-:Y:S01]  /*7100*/  FMUL R89, R89, 1.4426950216293334961 ;  /* 0x3fb8aa3b59597820 */ /* 0x000fe20000400000 */
[--C-:B-1----:R-:W-:Y:S01]  /*7110*/  FADD R108, R98, -R101.reuse ;  /* 0x80000065626c7221 */ /* 0x102fe20000000000 */
[----:B------:R-:W-:Y:S02]  /*7120*/  FMUL R88, R88, 1.4426950216293334961 ;  /* 0x3fb8aa3b58587820 */ /* 0x000fe40000400000 */
[----:B------:R0:W-:Y:S01]  /*7130*/  MUFU.EX2 R157, R89 ;  /* 0x00000059009d7308 */ /* 0x0001e20000000800 */
[----:B------:R-:W-:Y:S01]  /*7140*/  FADD R201, R201, -R101 ;  /* 0x80000065c9c97221 */ /* 0x000fe20000000000 */
[----:B------:R-:W-:-:S06]  /*7150*/  FADD R202, R202, -R149 ;  /* 0x80000095caca7221 */ /* 0x000fcc0000000000 */
[----:B------:R1:W-:Y:S01]  /*7160*/  MUFU.EX2 R98, R109 ;  /* 0x0000006d00627308 */ /* 0x0003e20000000800 */
[----:B0-----:R-:W-:Y:S01]  /*7170*/  FADD R89, R96, -R149 ;  /* 0x8000009560597221 */ /* 0x001fe20000000000 */
[----:B------:R-:W-:-:S03]  /*7180*/  FMUL R111, R201, 1.4426950216293334961 ;  /* 0x3fb8aa3bc96f7820 */ /* 0x000fc60000400000 */
[----:B------:R-:W-:-:S03]  /*7190*/  FMUL R89, R89, 1.4426950216293334961 ;  /* 0x3fb8aa3b59597820 */ /* 0x000fc60000400000 */
[----:B------:R0:W-:Y:S01]  /*71a0*/  MUFU.EX2 R96, R88 ;  /* 0x0000005800607308 */ /* 0x0001e20000000800 */
[----:B-1----:R-:W-:Y:S01]  /*71b0*/  FMUL R109, R108, 1.4426950216293334961 ;  /* 0x3fb8aa3b6c6d7820 */ /* 0x002fe20000400000 */
[----:B------:R-:W-:Y:S01]  /*71c0*/  FADD R108, R99, -R101 ;  /* 0x80000065636c7221 */ /* 0x000fe20000000000 */
[----:B0-----:R-:W-:-:S05]  /*71d0*/  FADD R88, R97, -R149 ;  /* 0x8000009561587221 */ /* 0x001fca0000000000 */
[----:B------:R0:W-:Y:S01]  /*71e0*/  MUFU.EX2 R99, R109 ;  /* 0x0000006d00637308 */ /* 0x0001e20000000800 */
[----:B------:R-:W-:Y:S01]  /*71f0*/  FMUL R108, R108, 1.4426950216293334961 ;  /* 0x3fb8aa3b6c6c7820 */ /* 0x000fe20000400000 */
[----:B------:R-:W-:Y:S01]  /*7200*/  FMUL R88, R88, 1.4426950216293334961 ;  /* 0x3fb8aa3b58587820 */ /* 0x000fe20000400000 */
[----:B------:R1:W-:Y:S05]  /*7210*/  STS.U8 [R132+UR17+0x2c00], R174 ;  /* 0x002c00ae84007988 */ /* 0x0003ea0008000011 */
[----:B------:R5:W-:Y:S01]  /*7220*/  MUFU.EX2 R97, R89 ;  /* 0x0000005900617308 */ /* 0x000be20000000800 */
[----:B0-----:R-:W-:Y:S01]  /*7230*/  FMUL R109, R200, 1.4426950216293334961 ;  /* 0x3fb8aa3bc86d7820 */ /* 0x001fe20000400000 */
[--C-:B------:R-:W-:Y:S01]  /*7240*/  FADD R205, R205, -R101.reuse ;  /* 0x80000065cdcd7221 */ /* 0x100fe20000000000 */
[--C-:B------:R-:W-:Y:S01]  /*7250*/  FADD R204, R204, -R101.reuse ;  /* 0x80000065cccc7221 */ /* 0x100fe20000000000 */
[----:B------:R-:W-:Y:S01]  /*7260*/  FADD R117, R209, -R101 ;  /* 0x80000065d1757221 */ /* 0x000fe20000000000 */
[----:B-1----:R-:W-:Y:S01]  /*7270*/  FMUL R174, R202, 1.4426950216293334961 ;  /* 0x3fb8aa3bcaae7820 */ /* 0x002fe20000400000 */
[----:B-----5:R-:W-:-:S02]  /*7280*/  FADD R89, R138, -R149 ;  /* 0x800000958a597221 */ /* 0x020fc40000000000 */
[----:B------:R0:W-:Y:S01]  /*7290*/  MUFU.EX2 R138, R88 ;  /* 0x00000058008a7308 */ /* 0x0001e20000000800 */
[--C-:B------:R-:W-:Y:S01]  /*72a0*/  FADD R207, R207, -R101.reuse ;  /* 0x80000065cfcf7221 */ /* 0x100fe20000000000 */
[----:B------:R-:W-:Y:S01]  /*72b0*/  FMUL R89, R89, 1.4426950216293334961 ;  /* 0x3fb8aa3b59597820 */ /* 0x000fe20000400000 */
[--C-:B------:R-:W-:Y:S01]  /*72c0*/  FADD R208, R208, -R101.reuse ;  /* 0x80000065d0d07221 */ /* 0x100fe20000000000 */
[--C-:B------:R-:W-:Y:S01]  /*72d0*/  FADD R211, R211, -R101.reuse ;  /* 0x80000065d3d37221 */ /* 0x100fe20000000000 */
[--C-:B------:R-:W-:Y:S01]  /*72e0*/  FADD R212, R212, -R101.reuse ;  /* 0x80000065d4d47221 */ /* 0x100fe20000000000 */
[----:B------:R-:W-:Y:S02]  /*72f0*/  FADD R210, R210, -R101 ;  /* 0x80000065d2d27221 */ /* 0x000fe40000000000 */
[----:B------:R-:W1:Y:S01]  /*7300*/  MUFU.EX2 R108, R108 ;  /* 0x0000006c006c7308 */ /* 0x000e620000000800 */
[----:B0-----:R-:W-:Y:S01]  /*7310*/  FADD R88, R112, -R149 ;  /* 0x8000009570587221 */ /* 0x001fe20000000000 */
[----:B------:R0:W-:Y:S01]  /*7320*/  STS.U8 [R132+UR17+0x2a00], R166 ;  /* 0x002a00a684007988 */ /* 0x0001e20008000011 */
[----:B------:R-:W-:Y:S01]  /*7330*/  FMUL R113, R205, 1.4426950216293334961 ;  /* 0x3fb8aa3bcd717820 */ /* 0x000fe20000400000 */
[----:B------:R-:W-:Y:S01]  /*7340*/  FMUL R115, R204, 1.4426950216293334961 ;  /* 0x3fb8aa3bcc737820 */ /* 0x000fe20000400000 */
[----:B------:R-:W-:-:S03]  /*7350*/  FMUL R88, R88, 1.4426950216293334961 ;  /* 0x3fb8aa3b58587820 */ /* 0x000fc60000400000 */
[----:B------:R-:W-:Y:S01]  /*7360*/  MUFU.EX2 R109, R109 ;  /* 0x0000006d006d7308 */ /* 0x000fe20000000800 */
[----:B------:R-:W-:Y:S01]  /*7370*/  FMUL R117, R117, 1.4426950216293334961 ;  /* 0x3fb8aa3b75757820 */ /* 0x000fe20000400000 */
[----:B------:R-:W-:Y:S01]  /*7380*/  FMUL R119, R207, 1.4426950216293334961 ;  /* 0x3fb8aa3bcf777820 */ /* 0x000fe20000400000 */
[--C-:B------:R-:W-:Y:S01]  /*7390*/  FADD R93, R93, -R149.reuse ;  /* 0x800000955d5d7221 */ /* 0x100fe20000000000 */
[----:B------:R-:W-:-:S04]  /*73a0*/  FADD R92, R92, -R149 ;  /* 0x800000955c5c7221 */ /* 0x000fc80000000000 */
[----:B------:R-:W5:Y:S01]  /*73b0*/  MUFU.EX2 R111, R111 ;  /* 0x0000006f006f7308 */ /* 0x000f620000000800 */
[--C-:B------:R-:W-:Y:S01]  /*73c0*/  FADD R203, R203, -R149.reuse ;  /* 0x80000095cbcb7221 */ /* 0x100fe20000000000 */
[--C-:B------:R-:W-:Y:S01]  /*73d0*/  FADD R206, R206, -R149.reuse ;  /* 0x80000095cece7221 */ /* 0x100fe20000000000 */
[----:B------:R-:W-:Y:S01]  /*73e0*/  FMUL R141, R208, 1.4426950216293334961 ;  /* 0x3fb8aa3bd08d7820 */ /* 0x000fe20000400000 */
[----:B------:R-:W-:Y:S01]  /*73f0*/  FMUL R147, R211, 1.4426950216293334961 ;  /* 0x3fb8aa3bd3937820 */ /* 0x000fe20000400000 */
[----:B------:R-:W-:Y:S01]  /*7400*/  FMUL R151, R212, 1.4426950216293334961 ;  /* 0x3fb8aa3bd4977820 */ /* 0x000fe20000400000 */
[----:B------:R-:W-:Y:S02]  /*7410*/  FMUL R153, R210, 1.4426950216293334961 ;  /* 0x3fb8aa3bd2997820 */ /* 0x000fe40000400000 */
[----:B0-----:R-:W-:Y:S01]  /*7420*/  MUFU.EX2 R166, R89 ;  /* 0x0000005900a67308 */ /* 0x001fe20000000800 */
[----:B------:R-:W-:Y:S01]  /*7430*/  FADD R90, R90, -R149 ;  /* 0x800000955a5a7221 */ /* 0x000fe20000000000 */
[----:B------:R0:W-:Y:S01]  /*7440*/  STS.U8 [R132+UR17+0x3400], R167 ;  /* 0x003400a784007988 */ /* 0x0001e20008000011 */
[----:B------:R-:W-:Y:S01]  /*7450*/  FMUL R93, R93, 1.4426950216293334961 ;  /* 0x3fb8aa3b5d5d7820 */ /* 0x000fe20000400000 */
[----:B------:R-:W-:-:S04]  /*7460*/  FMUL R92, R92, 1.4426950216293334961 ;  /* 0x3fb8aa3b5c5c7820 */ /* 0x000fc80000400000 */
[----:B------:R-:W5:Y:S01]  /*7470*/  MUFU.EX2 R174, R174 ;  /* 0x000000ae00ae7308 */ /* 0x000f620000000800 */
[----:B------:R-:W-:Y:S01]  /*7480*/  FMUL R177, R203, 1.4426950216293334961 ;  /* 0x3fb8aa3bcbb17820 */ /* 0x000fe20000400000 */
[----:B------:R-:W-:Y:S01]  /*7490*/  FMUL R179, R206, 1.4426950216293334961 ;  /* 0x3fb8aa3bceb37820 */ /* 0x000fe20000400000 */
[--C-:B------:R-:W-:Y:S01]  /*74a0*/  FADD R91, R91, -R149.reuse ;  /* 0x800000955b5b7221 */ /* 0x100fe20000000000 */
[--C-:B------:R-:W-:Y:S01]  /*74b0*/  FADD R94, R94, -R149.reuse ;  /* 0x800000955e5e7221 */ /* 0x100fe20000000000 */
[----:B------:R-:W-:-:S03]  /*74c0*/  FADD R95, R95, -R149 ;  /* 0x800000955f5f7221 */ /* 0x000fc60000000000 */
[----:B0-----:R0:W-:Y:S01]  /*74d0*/  MUFU.EX2 R167, R88 ;  /* 0x0000005800a77308 */ /* 0x0011e20000000800 */
[----:B------:R-:W-:Y:S01]  /*74e0*/  FMUL R90, R90, 1.4426950216293334961 ;  /* 0x3fb8aa3b5a5a7820 */ /* 0x000fe20000400000 */
[----:B------:R-:W-:Y:S01]  /*74f0*/  FMUL R91, R91, 1.4426950216293334961 ;  /* 0x3fb8aa3b5b5b7820 */ /* 0x000fe20000400000 */
[----:B------:R-:W-:Y:S01]  /*7500*/  FMUL R94, R94, 1.4426950216293334961 ;  /* 0x3fb8aa3b5e5e7820 */ /* 0x000fe20000400000 */
[----:B------:R-:W-:Y:S01]  /*7510*/  FMUL R95, R95, 1.4426950216293334961 ;  /* 0x3fb8aa3b5f5f7820 */ /* 0x000fe20000400000 */
[----:B0-----:R-:W-:-:S03]  /*7520*/  FADD R88, R116, -R149 ;  /* 0x8000009574587221 */ /* 0x001fc60000000000 */
[----:B------:R-:W-:Y:S01]  /*7530*/  MUFU.EX2 R113, R113 ;  /* 0x0000007100717308 */ /* 0x000fe20000000800 */
[----:B------:R-:W-:-:S07]  /*7540*/  FMUL R88, R88, 1.4426950216293334961 ;  /* 0x3fb8aa3b58587820 */ /* 0x000fce0000400000 */
[----:B------:R-:W0:Y:S01]  /*7550*/  MUFU.EX2 R115, R115 ;  /* 0x0000007300737308 */ /* 0x000e220000000800 */
[----:B------:R1:W-:Y:S07]  /*7560*/  STS.U8 [R132+UR17+0x3800], R148 ;  /* 0x0038009484007988 */ /* 0x0003ee0008000011 */
[----:B------:R-:W-:Y:S01]  /*7570*/  MUFU.EX2 R117, R117 ;  /* 0x0000007500757308 */ /* 0x000fe20000000800 */
[----:B----4-:R4:W-:Y:S07]  /*7580*/  STS.U8 [R132+UR17+0x3c00], R145 ;  /* 0x003c009184007988 */ /* 0x0109ee0008000011 */
[----:B------:R-:W0:Y:S01]  /*7590*/  MUFU.EX2 R119, R119 ;  /* 0x0000007700777308 */ /* 0x000e220000000800 */
[----:B---3--:R3:W-:Y:S07]  /*75a0*/  STS.U8 [R132+UR17+0x3e00], R118 ;  /* 0x003e007684007988 */ /* 0x0087ee0008000011 */
[----:B------:R-:W-:Y:S08]  /*75b0*/  MUFU.EX2 R141, R141 ;  /* 0x0000008d008d7308 */ /* 0x000ff00000000800 */
[----:B------:R-:W-:Y:S08]  /*75c0*/  MUFU.EX2 R147, R147 ;  /* 0x0000009300937308 */ /* 0x000ff00000000800 */
[----:B------:R-:W-:Y:S08]  /*75d0*/  MUFU.EX2 R151, R151 ;  /* 0x0000009700977308 */ /* 0x000ff00000000800 */
[----:B------:R-:W-:Y:S08]  /*75e0*/  MUFU.EX2 R153, R153 ;  /* 0x0000009900997308 */ /* 0x000ff00000000800 */
[----:B------:R-:W2:Y:S08]  /*75f0*/  MUFU.EX2 R155, R93 ;  /* 0x0000005d009b7308 */ /* 0x000eb00000000800 */
[----:B------:R-:W2:Y:S01]  /*7600*/  MUFU.EX2 R159, R92 ;  /* 0x0000005c009f7308 */ /* 0x000ea20000000800 */
[----:B------:R-:W-:-:S07]  /*7610*/  LOP3.LUT P6, RZ, R181, 0x1, RZ, 0xc0, !PT ;  /* 0x00000001b5ff7812 */ /* 0x000fce00078cc0ff */
[----:B------:R-:W-:Y:S08]  /*7620*/  MUFU.EX2 R177, R177 ;  /* 0x000000b100b17308 */ /* 0x000ff00000000800 */
[----:B------:R-:W2:Y:S08]  /*7630*/  MUFU.EX2 R179, R179 ;  /* 0x000000b300b37308 */ /* 0x000eb00000000800 */
[----:B------:R-:W2:Y:S01]  /*7640*/  MUFU.EX2 R112, R90 ;  /* 0x0000005a00707308 */ /* 0x000ea20000000800 */
[----:B------:R-:W-:Y:S07]  /*7650*/  STS.U8 [R132+UR17+0x2000], R213 ;  /* 0x002000d584007988 */ /* 0x000fee0008000011 */
[----:B------:R5:W-:Y:S01]  /*7660*/  MUFU.EX2 R116, R91 ;  /* 0x0000005b00747308 */ /* 0x000be20000000800 */
[----:B------:R-:W-:Y:S07]  /*7670*/  STS.U8 [R132+UR17+0x2200], R217 ;  /* 0x002200d984007988 */ /* 0x000fee0008000011 */
[----:B-1----:R1:W2:Y:S01]  /*7680*/  MUFU.EX2 R148, R88 ;  /* 0x0000005800947308 */ /* 0x0022a20000000800 */
[----:B-----5:R-:W-:-:S07]  /*7690*/  F2FP.SATFINITE.E4M3.F32.PACK_AB_MERGE_C R91, R108, R99, RZ ;  /* 0x000000636c5b723e */ /* 0x020fce00048070ff */
[----:B----4-:R-:W-:Y:S01]  /*76a0*/  MUFU.EX2 R145, R94 ;  /* 0x0000005e00917308 */ /* 0x010fe20000000800 */
[----:B-1----:R-:W-:Y:S02]  /*76b0*/  F2FP.SATFINITE.E4M3.F32.PACK_AB_MERGE_C R88, R111, R109, RZ ;  /* 0x0000006d6f58723e */ /* 0x002fe400048070ff */
[----:B------:R-:W-:-:S05]  /*76c0*/  F2FP.SATFINITE.E4M3.F32.PACK_AB_MERGE_C R91, R138, R97, R91 ;  /* 0x000000618a5b723e */ /* 0x000fca000480705b */
[----:B---3--:R1:W3:Y:S01]  /*76d0*/  MUFU.EX2 R118, R95 ;  /* 0x0000005f00767308 */ /* 0x0082e20000000800 */
[----:B------:R-:W-:Y:S01]  /*76e0*/  F2FP.SATFINITE.E4M3.F32.PACK_AB_MERGE_C R88, R174, R166, R88 ;  /* 0x000000a6ae58723e */ /* 0x000fe20004807058 */
[----:B------:R-:W-:Y:S01]  /*76f0*/  STS.U8 [R132+UR17+0x2400], R221 ;  /* 0x002400dd84007988 */ /* 0x000fe20008000011 */
[----:B------:R-:W-:-:S03]  /*7700*/  F2FP.SATFINITE.E4M3.F32.PACK_AB_MERGE_C R89, R104, R103, RZ ;  /* 0x000000676859723e */ /* 0x000fc600048070ff */
[----:B------:R-:W-:Y:S01]  /*7710*/  STS.U8 [R132+UR17+0x2600], R225 ;  /* 0x002600e184007988 */ /* 0x000fe20008000011 */
[----:B------:R-:W-:-:S03]  /*7720*/  F2FP.SATFINITE.E4M3.F32.PACK_AB_MERGE_C R90, R98, R107, RZ ;  /* 0x0000006b625a723e */ /* 0x000fc600048070ff */
[----:B------:R-:W-:Y:S01]  /*7730*/  STS.U8 [R132+UR17+0x2800], R232 ;  /* 0x002800e884007988 */ /* 0x000fe20008000011 */
[----:B------:R-:W-:-:S03]  /*7740*/  SEL R92, R91, R88, !P6 ;  /* 0x000000585b5c7207 */ /* 0x000fc60007000000 */
[----:B------:R-:W-:Y:S01]  /*7750*/  STS.U8 [R132+UR17+0x2e00], R182 ;  /* 0x002e00b684007988 */ /* 0x000fe20008000011 */
[----:B------:R-:W-:-:S03]  /*7760*/  SEL R91, R88, R91, !P6 ;  /* 0x0000005b585b7207 */ /* 0x000fc60007000000 */
[----:B------:R-:W-:Y:S04]  /*7770*/  STS.U8 [R132+UR17+0x3000], R190 ;  /* 0x003000be84007988 */ /* 0x000fe80008000011 */
[----:B------:R-:W-:Y:S04]  /*7780*/  STS.U8 [R132+UR17+0x3200], R198 ;  /* 0x003200c684007988 */ /* 0x000fe80008000011 */
[----:B------:R-:W-:Y:S04]  /*7790*/  STS.U8 [R132+UR17+0x3600], R175 ;  /* 0x003600af84007988 */ /* 0x000fe80008000011 */
[----:B------:R4:W-:Y:S01]  /*77a0*/  STS.U8 [R132+UR17+0x3a00], R156 ;  /* 0x003a009c84007988 */ /* 0x0009e20008000011 */
[----:B0-----:R-:W-:-:S03]  /*77b0*/  F2FP.SATFINITE.E4M3.F32.PACK_AB_MERGE_C R93, R115, R113, RZ ;  /* 0x00000071735d723e */ /* 0x001fc600048070ff */
[----:B------:R-:W-:Y:S01]  /*77c0*/  STS.U8 [R135+UR17+0x2080], R214 ;  /* 0x002080d687007988 */ /* 0x000fe20008000011 */
[----:B------:R-:W-:-:S03]  /*77d0*/  F2FP.SATFINITE.E4M3.F32.PACK_AB_MERGE_C R88, R119, R117, RZ ;  /* 0x000000757758723e */ /* 0x000fc600048070ff */
        /* <DEDUP_REMOVED lines=30> */
[----:B------:R-:W-:Y:S01]  /*79c0*/  STS.U8 [R131+UR17+0x3f00], R100 ;  /* 0x003f006483007988 */ /* 0x000fe20008000011 */
[----:B--2---:R-:W-:-:S03]  /*79d0*/  F2FP.SATFINITE.E4M3.F32.PACK_AB_MERGE_C R89, R157, R155, R89 ;  /* 0x0000009b9d59723e */ /* 0x004fc60004807059 */
[----:B------:R-:W-:Y:S01]  /*79e0*/  STS.U8 [R137+UR17+0x2180], R216 ;  /* 0x002180d889007988 */ /* 0x000fe20008000011 */
[----:B------:R-:W-:-:S03]  /*79f0*/  F2FP.SATFINITE.E4M3.F32.PACK_AB_MERGE_C R90, R96, R159, R90 ;  /* 0x0000009f605a723e */ /* 0x000fc6000480705a */
[----:B------:R-:W-:Y:S01]  /*7a00*/  STS.U8 [R137+UR17+0x2380], R220 ;  /* 0x002380dc89007988 */ /* 0x000fe20008000011 */
[----:B-1----:R-:W-:-:S03]  /*7a10*/  F2FP.SATFINITE.E4M3.F32.PACK_AB_MERGE_C R95, R147, R141, RZ ;  /* 0x0000008d935f723e */ /* 0x002fc600048070ff */
[----:B------:R-:W-:Y:S01]  /*7a20*/  STS.U8 [R137+UR17+0x2580], R224 ;  /* 0x002580e089007988 */ /* 0x000fe20008000011 */
[----:B----4-:R-:W-:-:S03]  /*7a30*/  F2FP.SATFINITE.E4M3.F32.PACK_AB_MERGE_C R132, R153, R151, RZ ;  /* 0x000000979984723e */ /* 0x010fc600048070ff */
        /* <DEDUP_REMOVED lines=13> */
[----:B------:R0:W-:Y:S06]  /*7b10*/  MEMBAR.ALL.CTA ;  /* 0x0000000000007992 */ /* 0x0001ec0000008000 */
[----:B0-----:R-:W0:Y:S01]  /*7b20*/  FENCE.VIEW.ASYNC.S ;  /* 0x00000000000073c6 */ /* 0x001e220000000000 */
[----:B------:R-:W-:-:S02]  /*7b30*/  F2FP.SATFINITE.E4M3.F32.PACK_AB_MERGE_C R93, R179, R177, R93 ;  /* 0x000000b1b35d723e */ /* 0x000fc4000480705d */
[----:B------:R-:W-:Y:S02]  /*7b40*/  F2FP.SATFINITE.E4M3.F32.PACK_AB_MERGE_C R88, R167, R112, R88 ;  /* 0x00000070a758723e */ /* 0x000fe40004807058 */
[----:B------:R-:W-:Y:S02]  /*7b50*/  SEL R94, R89, R90, !P6 ;  /* 0x0000005a595e7207 */ /* 0x000fe40007000000 */
[----:B------:R-:W-:Y:S02]  /*7b60*/  F2FP.SATFINITE.E4M3.F32.PACK_AB_MERGE_C R95, R148, R116, R95 ;  /* 0x00000074945f723e */ /* 0x000fe4000480705f */
[----:B---3--:R-:W-:Y:S02]  /*7b70*/  F2FP.SATFINITE.E4M3.F32.PACK_AB_MERGE_C R132, R118, R145, R132 ;  /* 0x000000917684723e */ /* 0x008fe40004807084 */
[----:B------:R-:W-:Y:S02]  /*7b80*/  SEL R89, R90, R89, !P6 ;  /* 0x000000595a597207 */ /* 0x000fe40007000000 */
[----:B------:R-:W-:-:S02]  /*7b90*/  SEL R90, R93, R88, !P6 ;  /* 0x000000585d5a7207 */ /* 0x000fc40007000000 */
[----:B------:R-:W-:Y:S02]  /*7ba0*/  SEL R93, R88, R93, !P6 ;  /* 0x0000005d585d7207 */ /* 0x000fe40007000000 */
[----:B------:R-:W-:Y:S02]  /*7bb0*/  SEL R88, R95, R132, !P6 ;  /* 0x000000845f587207 */ /* 0x000fe40007000000 */
[----:B------:R-:W-:Y:S02]  /*7bc0*/  SEL R95, R132, R95, !P6 ;  /* 0x0000005f845f7207 */ /* 0x000fe40007000000 */
[----:B------:R-:W-:Y:S01]  /*7bd0*/  LOP3.LUT R132, R0, 0x1, RZ, 0x3c, !PT ;  /* 0x0000000100847812 */ /* 0x000fe200078e3cff */
[----:B------:R-:W-:Y:S01]  /*7be0*/  FADD R3, -R149, R3 ;  /* 0x0000000395037221 */ /* 0x000fe20000000100 */
[----:B0-----:R0:W-:Y:S04]  /*7bf0*/  SHFL.IDX PT, R106, R88, R0, 0x1f ;  /* 0x00001f00586a7589 */ /* 0x0011e800000e0000 */
[----:B------:R-:W-:Y:S01]  /*7c00*/  SHFL.IDX PT, R89, R89, R132, 0x1f ;  /* 0x00001f8459597589 */ /* 0x000fe200000e0000 */
[----:B------:R-:W-:-:S03]  /*7c10*/  FMUL R3, R3, 1.4426950216293334961 ;  /* 0x3fb8aa3b03037820 */ /* 0x000fc60000400000 */
[----:B------:R-:W-:Y:S01]  /*7c20*/  SHFL.IDX PT, R91, R91, R132, 0x1f ;  /* 0x00001f845b5b7589 */ /* 0x000fe200000e0000 */
[----:B0-----:R-:W-:-:S03]  /*7c30*/  FADD R88, -R101, R136 ;  /* 0x0000008865587221 */ /* 0x001fc60000000100 */
[----:B------:R-:W0:Y:S04]  /*7c40*/  SHFL.IDX PT, R94, R94, R0, 0x1f ;  /* 0x00001f005e5e7589 */ /* 0x000e2800000e0000 */
[----:B------:R-:W1:Y:S01]  /*7c50*/  SHFL.IDX PT, R92, R92, R0, 0x1f ;  /* 0x00001f005c5c7589 */ /* 0x000e6200000e0000 */
[----:B------:R-:W-:-:S03]  /*7c60*/  FMUL R88, R88, 1.4426950216293334961 ;  /* 0x3fb8aa3b58587820 */ /* 0x000fc60000400000 */
[----:B------:R-:W-:Y:S04]  /*7c70*/  SHFL.IDX PT, R93, R93, R132, 0x1f ;  /* 0x00001f845d5d7589 */ /* 0x000fe800000e0000 */
[----:B------:R-:W-:Y:S04]  /*7c80*/  SHFL.IDX PT, R95, R95, R132, 0x1f ;  /* 0x00001f845f5f7589 */ /* 0x000fe800000e0000 */
[----:B------:R1:W2:Y:S01]  /*7c90*/  SHFL.IDX PT, R100, R90, R0, 0x1f ;  /* 0x00001f005a647589 */ /* 0x0002a200000e0000 */
[----:B------:R0:W3:Y:S08]  /*7ca0*/  MUFU.EX2 R110, R88 ;  /* 0x00000058006e7308 */ /* 0x0000f00000000800 */
[----:B------:R-:W4:Y:S01]  /*7cb0*/  MUFU.EX2 R3, R3 ;  /* 0x0000000300037308 */ /* 0x000f220000000800 */
[----:B0-----:R-:W-:-:S02]  /*7cc0*/  PRMT R88, R94, R124, R89 ;  /* 0x0000007c5e587216 */ /* 0x001fc40000000059 */
[----:B-1----:R-:W-:Y:S02]  /*7cd0*/  PRMT R90, R92, R124, R91 ;  /* 0x0000007c5c5a7216 */ /* 0x002fe4000000005b */
[-C--:B------:R-:W-:Y:S02]  /*7ce0*/  PRMT R89, R94, R123.reuse, R89 ;  /* 0x0000007b5e597216 */ /* 0x080fe40000000059 */
[----:B------:R-:W-:Y:S01]  /*7cf0*/  PRMT R91, R92, R123, R91 ;  /* 0x0000007b5c5b7216 */ /* 0x000fe2000000005b */
[-C--:B---3--:R-:W-:Y:S01]  /*7d00*/  FMUL R26, R26, R110.reuse ;  /* 0x0000006e1a1a7220 */ /* 0x088fe20000400000 */
[-C--:B------:R-:W-:Y:S01]  /*7d10*/  FMUL R27, R27, R110.reuse ;  /* 0x0000006e1b1b7220 */ /* 0x080fe20000400000 */
        /* <DEDUP_REMOVED lines=29> */
[----:B------:R-:W-:Y:S01]  /*7ef0*/  FMUL R87, R87, R110 ;  /* 0x0000006e57577220 */ /* 0x000fe20000400000 */
[-C--:B----4-:R-:W-:Y:S01]  /*7f00*/  FMUL R24, R24, R3.reuse ;  /* 0x0000000318187220 */ /* 0x090fe20000400000 */
        /* <DEDUP_REMOVED lines=31> */
[----:B--2---:R-:W-:-:S02]  /*8100*/  PRMT R92, R100, R124, R93 ;  /* 0x0000007c645c7216 */ /* 0x004fc4000000005d */
[----:B------:R-:W-:Y:S02]  /*8110*/  PRMT R94, R106, R124, R95 ;  /* 0x0000007c6a5e7216 */ /* 0x000fe4000000005f */
[-C--:B------:R-:W-:Y:S02]  /*8120*/  PRMT R93, R100, R123.reuse, R93 ;  /* 0x0000007b645d7216 */ /* 0x080fe4000000005d */
[----:B------:R-:W-:Y:S01]  /*8130*/  PRMT R95, R106, R123, R95 ;  /* 0x0000007b6a5f7216 */ /* 0x000fe2000000005f */
[----:B------:R-:W-:Y:S06]  /*8140*/  BAR.SYNC.DEFER_BLOCKING 0x0 ;  /* 0x0000000000007b1d */ /* 0x000fec0000010000 */
[----:B------:R-:W-:Y:S01]  /*8150*/  UMOV UR22, UR8 ;  /* 0x0000000800167c82 */ /* 0x000fe20008000000 */
[----:B------:R-:W-:Y:S01]  /*8160*/  UMOV UR23, 0x80000020 ;  /* 0x8000002000177882 */ /* 0x000fe20000000000 */
[----:B------:R-:W-:-:S06]  /*8170*/  WARPGROUP.ARRIVE ;  /* 0x00000000000079c5 */ /* 0x000fcc0000000000 */
[----:B------:R-:W-:Y:S01]  /*8180*/  QGMMA.64x128x32.F32.E4M3.E4M3 R24, R88, gdesc[UR20], R24 ;  /* 0x01e0001458187df3 */ /* 0x000fe20008700818 */
[----:B------:R-:W-:Y:S01]  /*8190*/  FADD R155, R155, R157 ;  /* 0x0000009d9b9b7221 */ /* 0x000fe20000000000 */
[----:B------:R-:W-:-:S03]  /*81a0*/  FADD R103, R103, R104 ;  /* 0x0000006867677221 */ /* 0x000fc60000000000 */
        /* <DEDUP_REMOVED lines=27> */
[----:B------:R-:W-:Y:S01]  /*8360*/  FADD R96, R153, R96 ;  /* 0x0000006099607221 */ /* 0x000fe20000000000 */
[----:B------:R-:W-:Y:S03]  /*8370*/  QGMMA.64x128x32.F32.E4M3.E4M3 R24, R92, gdesc[UR16], R24, gsb0 ;  /* 0x01e000105c187df3 */ /* 0x000fe60008000818 */
[----:B------:R-:W0:Y:S01]  /*8380*/  S2R R156, SR_CTAID.X ;  /* 0x00000000009c7919 */ /* 0x000e220000002500 */
[----:B------:R-:W1:Y:S04]  /*8390*/  SHFL.BFLY PT, R98, R145, 0x2, 0x1f ;  /* 0x0c401f0091627f89 */ /* 0x000e6800000e0000 */
[----:B------:R-:W2:Y:S01]  /*83a0*/  SHFL.BFLY PT, R97, R96, 0x2, 0x1f ;  /* 0x0c401f0060617f89 */ /* 0x000ea200000e0000 */
[----:B------:R-:W-:-:S04]  /*83b0*/  UIADD3 UR5, UP0, UR5, 0x40, URZ ;  /* 0x0000004005057890 */ /* 0x000fc8000ff1e03f */
[----:B------:R-:W-:Y:S01]  /*83c0*/  UIADD3.X UR6, URZ, UR6, URZ, UP0, !UPT ;  /* 0x000000063f067290 */ /* 0x000fe200087fe43f */
[----:B-1----:R-:W-:Y:S01]  /*83d0*/  FADD R98, R145, R98 ;  /* 0x0000006291627221 */ /* 0x002fe20000000000 */
[----:B--2---:R-:W-:Y:S01]  /*83e0*/  FADD R99, R96, R97 ;  /* 0x0000006160637221 */ /* 0x004fe20000000000 */
[----:B0-----:R-:W-:-:S03]  /*83f0*/  IMAD.SHL.U32 R156, R156, 0x40, RZ ;  /* 0x000000409c9c7824 */ /* 0x001fc600078e00ff */
[----:B------:R-:W0:Y:S04]  /*8400*/  SHFL.BFLY PT, R97, R98, 0x1, 0x1f ;  /* 0x0c201f0062617f89 */ /* 0x000e2800000e0000 */
[----:B------:R-:W1:Y:S01]  /*8410*/  SHFL.BFLY PT, R100, R99, 0x1, 0x1f ;  /* 0x0c201f0063647f89 */ /* 0x000e6200000e0000 */
[----:B------:R-:W-:Y:S02]  /*8420*/  VIADD R156, R156, 0x40 ;  /* 0x000000409c9c7836 */ /* 0x000fe40000000000 */
[----:B------:R-:W-:-:S03]  /*8430*/  IMAD.U32 R102, RZ, RZ, UR6 ;  /* 0x00000006ff667e24 */ /* 0x000fc6000f8e00ff */
[----:B------:R-:W-:-:S04]  /*8440*/  ISETP.LE.U32.AND P0, PT, R156, UR5, PT ;  /* 0x000000059c007c0c */ /* 0x000fc8000bf03070 */
[----:B------:R-:W-:Y:S01]  /*8450*/  ISETP.GE.U32.AND.EX P0, PT, R102, RZ, PT, P0 ;  /* 0x000000ff6600720c */ /* 0x000fe20003f06100 */
[----:B------:R-:W-:Y:S01]  /*8460*/  ULEA UR4, UR11, UR4, 0x6 ;  /* 0x000000040b047291 */ /* 0x000fe2000f8e303f */
[----:B------:R-:W-:Y:S02]  /*8470*/  IMAD R2, R139, 0x40, R2 ;  /* 0x000000408b027824 */ /* 0x000fe400078e0202 */
[----:B------:R-:W-:Y:S02]  /*8480*/  IMAD.MOV.U32 R136, RZ, RZ, R101 ;  /* 0x000000ffff887224 */ /* 0x000fe400078e0065 */
[----:B0-----:R-:W-:Y:S01]  /*8490*/  FADD R96, R98, R97 ;  /* 0x0000006162607221 */ /* 0x001fe20000000000 */
[----:B-1----:R-:W-:-:S03]  /*84a0*/  FADD R103, R99, R100 ;  /* 0x0000006463677221 */ /* 0x002fc60000000000 */
[----:B------:R-:W-:Y:S01]  /*84b0*/  FFMA R134, R3, R134, R96 ;  /* 0x0000008603867223 */ /* 0x000fe20000000060 */
[----:B------:R-:W-:Y:S02]  /*84c0*/  IMAD.MOV.U32 R3, RZ, RZ, R149 ;  /* 0x000000ffff037224 */ /* 0x000fe400078e0095 */
[----:B------:R-:W-:Y:S01]  /*84d0*/  FFMA R133, R110, R133, R103 ;  /* 0x000000856e857223 */ /* 0x000fe20000000067 */
[----:B------:R-:W-:Y:S02]  /*84e0*/  WARPGROUP.DEPBAR.LE gsb0, 0x0 ;  /* 0x00008000000079c5 */ /* 0x000fe40000010000 */
[----:B------:R-:W-:Y:S05]  /*84f0*/  @!P0 BRA `(.L_x_1) ;  /* 0xffffffb000388947 */ /* 0x000fea000383ffff */
.L_x_0:
[----:B------:R-:W0:Y:S01]  /*8500*/  S2R R160, SR_TID.X ;  /* 0x0000000000a07919 */ /* 0x000e220000002100 */
[----:B------:R-:W-:Y:S01]  /*8510*/  FMUL R8, R75, 0.25 ;  /* 0x3e8000004b087820 */ /* 0x000fe20000400000 */
[----:B------:R-:W-:Y:S01]  /*8520*/  FSETP.GT.AND P0, PT, |R133|, 8.50705917302346158658e+37, PT ;  /* 0x7e8000008500780b */ /* 0x000fe20003f04200 */
[----:B------:R-:W-:Y:S01]  /*8530*/  FMUL R14, R71, 0.25 ;  /* 0x3e800000470e7820 */ /* 0x000fe20000400000 */
[----:B------:R-:W-:Y:S01]  /*8540*/  FSETP.GT.AND P1, PT, |R134|, 8.50705917302346158658e+37, PT ;  /* 0x7e8000008600780b */ /* 0x000fe20003f24200 */
[----:B------:R-:W-:Y:S01]  /*8550*/  FMUL R16, R133, 8388608 ;  /* 0x4b00000085107820 */ /* 0x000fe20000400000 */
[----:B------:R-:W-:Y:S01]  /*8560*/  FSEL R12, R8, R75, P0 ;  /* 0x0000004b080c7208 */ /* 0x000fe20000000000 */
[----:B------:R-:W-:Y:S01]  /*8570*/  FMUL R8, R63, 0.25 ;  /* 0x3e8000003f087820 */ /* 0x000fe20000400000 */
[----:B------:R-:W-:Y:S01]  /*8580*/  FSETP.GEU.AND P2, PT, R134, 1.175494350822287508e-38, PT ;  /* 0x008000008600780b */ /* 0x000fe20003f4e000 */
[----:B------:R-:W-:Y:S01]  /*8590*/  FMUL R13, R24, 0.25 ;  /* 0x3e800000180d7820 */ /* 0x000fe20000400000 */
[----:B------:R-:W-:Y:S01]  /*85a0*/  FSEL R18, R14, R71, P0 ;  /* 0x000000470e127208 */ /* 0x000fe20000000000 */
[----:B------:R-:W-:Y:S01]  /*85b0*/  FMUL R14, R51, 0.25 ;  /* 0x3e800000330e7820 */ /* 0x000fe20000400000 */
[----:B------:R-:W-:Y:S01]  /*85c0*/  FSEL R88, R8, R63, P0 ;  /* 0x0000003f08587208 */ /* 0x000fe20000000000 */
[----:B------:R-:W-:Y:S01]  /*85d0*/  FMUL R8, R55, 0.25 ;  /* 0x3e80000037087820 */ /* 0x000fe20000400000 */
[----:B------:R-:W-:Y:S01]  /*85e0*/  FSETP.GEU.AND P4, PT, |R133|, 1.175494350822287508e-38, PT ;  /* 0x008000008500780b */ /* 0x000fe20003f8e200 */
[----:B------:R-:W-:Y:S01]  /*85f0*/  FMUL R6, R83, 0.25 ;  /* 0x3e80000053067820 */ /* 0x000fe20000400000 */
[----:B------:R-:W-:Y:S01]  /*8600*/  FSETP.GEU.AND P3, PT, R133, 1.175494350822287508e-38, PT ;  /* 0x008000008500780b */ /* 0x000fe20003f6e000 */
[----:B------:R-:W-:Y:S01]  /*8610*/  BAR.SYNC.DEFER_BLOCKING 0x0 ;  /* 0x0000000000007b1d */ /* 0x000fe20000010000 */
[----:B------:R-:W-:Y:S01]  /*8620*/  FSEL R92, R8, R55, P0 ;  /* 0x00000037085c7208 */ /* 0x000fe20000000000 */
[----:B------:R-:W-:Y:S01]  /*8630*/  FMUL R8, R43, 0.25 ;  /* 0x3e8000002b087820 */ /* 0x000fe20000400000 */
[----:B------:R-:W-:Y:S01]  /*8640*/  FSEL R94, R14, R51, P0 ;  /* 0x000000330e5e7208 */ /* 0x000fe20000000000 */
[----:B------:R-:W-:Y:S01]  /*8650*/  FMUL R14, R31, 0.25 ;  /* 0x3e8000001f0e7820 */ /* 0x000fe20000400000 */
[----:B------:R-:W-:Y:S01]  /*8660*/  FSEL R16, R16, R133, !P3 ;  /* 0x0000008510107208 */ /* 0x000fe20005800000 */
[----:B------:R-:W-:Y:S01]  /*8670*/  @P0 FMUL R133, R133, 0.25 ;  /* 0x3e80000085850820 */ /* 0x000fe20000400000 */
[----:B------:R-:W-:Y:S01]  /*8680*/  FSEL R98, R8, R43, P0 ;  /* 0x0000002b08627208 */ /* 0x000fe20000000000 */
[----:B------:R-:W-:Y:S01]  /*8690*/  FMUL R8, R35, 0.25 ;  /* 0x3e80000023087820 */ /* 0x000fe20000400000 */
[----:B------:R-:W-:Y:S01]  /*86a0*/  FSEL R106, R14, R31, P0 ;  /* 0x0000001f0e6a7208 */ /* 0x000fe20000000000 */
[----:B------:R-:W-:Y:S01]  /*86b0*/  @!P4 FMUL R133, R133, 16777216 ;  /* 0x4b8000008585c820 */ /* 0x000fe20000400000 */
[----:B------:R-:W-:Y:S01]  /*86c0*/  FSEL R100, RZ, -23, P2 ;  /* 0xc1b80000ff647808 */ /* 0x000fe20001000000 */
[----:B------:R-:W-:Y:S01]  /*86d0*/  FMUL R14, R73, 0.25 ;  /* 0x3e800000490e7820 */ /* 0x000fe20000400000 */
[----:B------:R-:W-:Y:S01]  /*86e0*/  FSEL R104, R8, R35, P0 ;  /* 0x0000002308687208 */ /* 0x000fe20000000000 */
[----:B------:R-:W-:Y:S01]  /*86f0*/  FMUL R8, R27, 0.25 ;  /* 0x3e8000001b087820 */ /* 0x000fe20000400000 */
[C---:B0-----:R-:W-:Y:S01]  /*8700*/  LOP3.LUT R7, R160.reuse, 0x7, RZ, 0xc0, !PT ;  /* 0x00000007a0077812 */ /* 0x041fe200078ec0ff */
[C---:B------:R-:W-:Y:S01]  /*8710*/  IMAD.SHL.U32 R0, R160.reuse, 0x8, RZ ;  /* 0x00000008a0007824 */ /* 0x040fe200078e00ff */
[C---:B------:R-:W-:Y:S01]  /*8720*/  LOP3.LUT R17, R160.reuse, 0x8, RZ, 0xc0, !PT ;  /* 0x00000008a0117812 */ /* 0x040fe200078ec0ff */
[----:B------:R-:W-:Y:S01]  /*8730*/  IMAD.SHL.U32 R2, R160, 0x4, RZ ;  /* 0x00000004a0027824 */ /* 0x000fe200078e00ff */
[----:B------:R-:W-:Y:S01]  /*8740*/  FSEL R108, R8, R27, P0 ;  /* 0x0000001b086c7208 */ /* 0x000fe20000000000 */
[----:B------:R-:W-:Y:S01]  /*8750*/  IMAD.SHL.U32 R5, R7, 0x10, RZ ;  /* 0x0000001007057824 */ /* 0x000fe200078e00ff */
[----:B------:R-:W-:Y:S01]  /*8760*/  LOP3.LUT R0, R0, 0x380, RZ, 0xc0, !PT ;  /* 0x0000038000007812 */ /* 0x000fe200078ec0ff */
[----:B------:R-:W-:Y:S01]  /*8770*/  FMUL R8, R77, 0.25 ;  /* 0x3e8000004d087820 */ /* 0x000fe20000400000 */
[----:B------:R-:W-:Y:S01]  /*8780*/  LEA R3, R17, UR17, 0x7 ;  /* 0x0000001111037c11 */ /* 0x000fe2000f8e38ff */
[----:B------:R-:W-:Y:S01]  /*8790*/  @!P4 FMUL R18, R18, 16777216 ;  /* 0x4b8000001212c820 */ /* 0x000fe20000400000 */
[----:B------:R-:W-:Y:S01]  /*87a0*/  LOP3.LUT R4, R2, 0xc0, RZ, 0xc0, !PT ;  /* 0x000000c002047812 */ /* 0x000fe200078ec0ff */
[----:B------:R-:W-:Y:S01]  /*87b0*/  @!P4 FMUL R104, R104, 16777216 ;  /* 0x4b8000006868c820 */ /* 0x000fe20000400000 */
[----:B------:R-:W-:Y:S01]  /*87c0*/  IADD3 R2, R5, R3, R0 ;  /* 0x0000000305027210 */ /* 0x000fe20007ffe000 */
[----:B------:R-:W-:Y:S01]  /*87d0*/  FMUL R3, R86, 0.25 ;  /* 0x3e80000056037820 */ /* 0x000fe20000400000 */
[----:B------:R-:W-:Y:S01]  /*87e0*/  LEA R7, R7, UR17, 0x3 ;  /* 0x0000001107077c11 */ /* 0x000fe2000f8e18ff */
[----:B------:R-:W-:Y:S01]  /*87f0*/  FMUL R0, R87, 0.25 ;  /* 0x3e80000057007820 */ /* 0x000fe20000400000 */
[----:B------:R-:W-:Y:S01]  /*8800*/  FMUL R5, R82, 0.25 ;  /* 0x3e80000052057820 */ /* 0x000fe20000400000 */
[----:B------:R-:W-:Y:S01]  /*8810*/  FSEL R77, R8, R77, P1 ;  /* 0x0000004d084d7208 */ /* 0x000fe20000800000 */
[----:B------:R-:W-:Y:S01]  /*8820*/  FMUL R8, R65, 0.25 ;  /* 0x3e80000041087820 */ /* 0x000fe20000400000 */
[----:B------:R-:W-:Y:S01]  /*8830*/  FSEL R86, R3, R86, P0 ;  /* 0x0000005603567208 */ /* 0x000fe20000000000 */
[----:B------:R-:W-:Y:S01]  /*8840*/  FMUL R3, R78, 0.25 ;  /* 0x3e8000004e037820 */ /* 0x000fe20000400000 */
[----:B------:R-:W-:Y:S01]  /*8850*/  IMAD.IADD R20, R4, 0x1, R7 ;  /* 0x0000000104147824 */ /* 0x000fe200078e0207 */
[----:B------:R-:W-:Y:S01]  /*8860*/  FSEL R4, R0, R87, P0 ;  /* 0x0000005700047208 */ /* 0x000fe20000000000 */
[----:B------:R-:W-:Y:S01]  /*8870*/  FMUL R0, R79, 0.25 ;  /* 0x3e8000004f007820 */ /* 0x000fe20000400000 */
        /* <DEDUP_REMOVED lines=50> */
[----:B------:R-:W-:Y:S01]  /*8ba0*/  FMUL R8, R134, 8388608 ;  /* 0x4b00000086087820 */ /* 0x000fe20000400000 */
[----:B------:R-:W-:Y:S01]  /*8bb0*/  FSEL R39, R3, R60, P1 ;  /* 0x0000003c03277208 */ /* 0x000fe20000800000 */
[----:B------:R-:W-:Y:S01]  /*8bc0*/  FMUL R3, R52, 0.25 ;  /* 0x3e80000034037820 */ /* 0x000fe20000400000 */
[----:B------:R-:W-:Y:S01]  /*8bd0*/  FSEL R34, R5, R34, P0 ;  /* 0x0000002205227208 */ /* 0x000fe20000000000 */
[----:B------:R-:W-:Y:S01]  /*8be0*/  FMUL R5, R30, 0.25 ;  /* 0x3e8000001e057820 */ /* 0x000fe20000400000 */
[----:B------:R-:W-:Y:S01]  /*8bf0*/  FSEL R35, R7, R64, P1 ;  /* 0x0000004007237208 */ /* 0x000fe20000800000 */
[----:B------:R-:W-:Y:S01]  /*8c00*/  FMUL R7, R44, 0.25 ;  /* 0x3e8000002c077820 */ /* 0x000fe20000400000 */
[----:B------:R-:W-:Y:S01]  /*8c10*/  FSEL R8, R8, R134, !P2 ;  /* 0x0000008608087208 */ /* 0x000fe20005000000 */
[----:B------:R-:W-:Y:S01]  /*8c20*/  @!P4 FMUL R4, R4, 16777216 ;  /* 0x4b8000000404c820 */ /* 0x000fe20000400000 */
[----:B------:R-:W-:Y:S01]  /*8c30*/  FSEL R47, R3, R52, P1 ;  /* 0x00000034032f7208 */ /* 0x000fe20000800000 */
[----:B------:R-:W-:Y:S01]  /*8c40*/  FMUL R3, R40, 0.25 ;  /* 0x3e80000028037820 */ /* 0x000fe20000400000 */
[----:B------:R-:W-:Y:S01]  /*8c50*/  FSEL R30, R5, R30, P0 ;  /* 0x0000001e051e7208 */ /* 0x000fe20000000000 */
[----:B------:R-:W-:Y:S01]  /*8c60*/  FMUL R5, R76, 0.25 ;  /* 0x3e8000004c057820 */ /* 0x000fe20000400000 */
[----:B------:R-:W-:Y:S01]  /*8c70*/  FSEL R85, R0, R85, P1 ;  /* 0x0000005500557208 */ /* 0x000fe20000800000 */
[----:B------:R-:W-:Y:S01]  /*8c80*/  FMUL R0, R81, 0.25 ;  /* 0x3e80000051007820 */ /* 0x000fe20000400000 */
[----:B------:R-:W-:Y:S01]  /*8c90*/  FSEL R67, R7, R44, P1 ;  /* 0x0000002c07437208 */ /* 0x000fe20000800000 */
[----:B------:R-:W-:Y:S01]  /*8ca0*/  VIADD R7, R8, 0xc0cafb0d ;  /* 0xc0cafb0d08077836 */ /* 0x000fe20000000000 */
[----:B------:R-:W-:Y:S01]  /*8cb0*/  FSEL R79, R3, R40, P1 ;  /* 0x00000028034f7208 */ /* 0x000fe20000800000 */
[----:B------:R-:W-:Y:S01]  /*8cc0*/  FMUL R3, R32, 0.25 ;  /* 0x3e80000020037820 */ /* 0x000fe20000400000 */
[----:B------:R-:W-:Y:S01]  /*8cd0*/  FSEL R23, R5, R76, P1 ;  /* 0x0000004c05177208 */ /* 0x000fe20000800000 */
[----:B------:R-:W-:Y:S01]  /*8ce0*/  FMUL R5, R68, 0.25 ;  /* 0x3e80000044057820 */ /* 0x000fe20000400000 */
[----:B------:R-:W-:Y:S01]  /*8cf0*/  FSEL R81, R0, R81, P1 ;  /* 0x0000005100517208 */ /* 0x000fe20000800000 */
[----:B------:R-:W-:Y:S01]  /*8d00*/  FMUL R0, R69, 0.25 ;  /* 0x3e80000045007820 */ /* 0x000fe20000400000 */
[----:B------:R-:W-:Y:S01]  /*8d10*/  LOP3.LUT R7, R7, 0xff800000, RZ, 0xc0, !PT ;  /* 0xff80000007077812 */ /* 0x000fe200078ec0ff */
[----:B------:R-:W-:Y:S01]  /*8d20*/  @!P4 FMUL R10, R10, 16777216 ;  /* 0x4b8000000a0ac820 */ /* 0x000fe20000400000 */
[----:B------:R-:W-:Y:S01]  /*8d30*/  FSEL R95, R3, R32, P1 ;  /* 0x00000020035f7208 */ /* 0x000fe20000800000 */
[----:B------:R-:W-:Y:S01]  /*8d40*/  @!P4 FMUL R22, R22, 16777216 ;  /* 0x4b8000001616c820 */ /* 0x000fe20000400000 */
[----:B------:R-:W-:Y:S01]  /*8d50*/  I2FP.F32.S32 R3, R7 ;  /* 0x0000000700037245 */ /* 0x000fe20000201400 */
[----:B------:R-:W-:Y:S01]  /*8d60*/  @!P4 FMUL R46, R46, 16777216 ;  /* 0x4b8000002e2ec820 */ /* 0x000fe20000400000 */
[----:B------:R-:W-:Y:S01]  /*8d70*/  FSEL R31, R5, R68, P1 ;  /* 0x00000044051f7208 */ /* 0x000fe20000800000 */
[----:B------:R-:W-:Y:S01]  /*8d80*/  FMUL R5, R56, 0.25 ;  /* 0x3e80000038057820 */ /* 0x000fe20000400000 */
[----:B------:R-:W-:Y:S01]  /*8d90*/  FSEL R69, R0, R69, P1 ;  /* 0x0000004500457208 */ /* 0x000fe20000800000 */
[----:B------:R-:W-:Y:S01]  /*8da0*/  FMUL R0, R61, 0.25 ;  /* 0x3e8000003d007820 */ /* 0x000fe20000400000 */
[----:B------:R-:W-:Y:S01]  /*8db0*/  FFMA.FTZ R100, R3, 1.1920928955078125e-07, R100 ;  /* 0x3400000003647823 */ /* 0x000fe20000010064 */
[----:B------:R-:W-:Y:S01]  /*8dc0*/  FSETP.GEU.AND P2, PT, |R134|, 1.175494350822287508e-38, PT ;  /* 0x008000008600780b */ /* 0x000fe20003f4e200 */
[----:B------:R-:W0:Y:S01]  /*8dd0*/  MUFU.RCP R3, R133 ;  /* 0x0000008500037308 */ /* 0x000e220000001000 */
[----:B------:R-:W-:Y:S01]  /*8de0*/  FSEL R43, R5, R56, P1 ;  /* 0x00000038052b7208 */ /* 0x000fe20000800000 */
[----:B------:R-:W-:Y:S01]  /*8df0*/  FMUL R5, R48, 0.25 ;  /* 0x3e80000030057820 */ /* 0x000fe20000400000 */
[----:B------:R-:W-:Y:S01]  /*8e00*/  FSEL R61, R0, R61, P1 ;  /* 0x0000003d003d7208 */ /* 0x000fe20000800000 */
[----:B------:R-:W-:Y:S01]  /*8e10*/  FMUL R0, R49, 0.25 ;  /* 0x3e80000031007820 */ /* 0x000fe20000400000 */
[----:B------:R-:W-:Y:S01]  /*8e20*/  @P1 FMUL R134, R134, 0.25 ;  /* 0x3e80000086861820 */ /* 0x000fe20000400000 */
[----:B------:R-:W-:Y:S01]  /*8e30*/  FSEL R73, R14, R73, P1 ;  /* 0x000000490e497208 */ /* 0x000fe20000800000 */
[----:B------:R-:W-:Y:S01]  /*8e40*/  FMUL R14, R53, 0.25 ;  /* 0x3e800000350e7820 */ /* 0x000fe20000400000 */
[----:B------:R-:W-:Y:S01]  /*8e50*/  FSEL R55, R5, R48, P1 ;  /* 0x0000003005377208 */ /* 0x000fe20000800000 */
[----:B------:R-:W-:Y:S01]  /*8e60*/  FMUL R5, R36, 0.25 ;  /* 0x3e80000024057820 */ /* 0x000fe20000400000 */
[----:B------:R-:W-:Y:S01]  /*8e70*/  FSEL R51, R0, R49, P1 ;  /* 0x0000003100337208 */ /* 0x000fe20000800000 */
[----:B------:R-:W-:Y:S01]  /*8e80*/  FMUL R0, R41, 0.25 ;  /* 0x3e80000029007820 */ /* 0x000fe20000400000 */
[----:B------:R-:W-:Y:S01]  /*8e90*/  @!P2 FMUL R134, R134, 16777216 ;  /* 0x4b8000008686a820 */ /* 0x000fe20000400000 */
[----:B------:R-:W-:Y:S01]  /*8ea0*/  FSEL R53, R14, R53, P1 ;  /* 0x000000350e357208 */ /* 0x000fe20000800000 */
[----:B------:R-:W-:Y:S01]  /*8eb0*/  FMUL R14, R33, 0.25 ;  /* 0x3e800000210e7820 */ /* 0x000fe20000400000 */
[----:B------:R-:W-:Y:S01]  /*8ec0*/  FSEL R89, R5, R36, P1 ;  /* 0x0000002405597208 */ /* 0x000fe20000800000 */
[----:B------:R-:W-:Y:S01]  /*8ed0*/  FMUL R5, R28, 0.25 ;  /* 0x3e8000001c057820 */ /* 0x000fe20000400000 */
[----:B------:R-:W-:Y:S01]  /*8ee0*/  FSEL R75, R0, R41, P1 ;  /* 0x00000029004b7208 */ /* 0x000fe20000800000 */
[----:B------:R-:W-:Y:S01]  /*8ef0*/  FMUL R0, R29, 0.25 ;  /* 0x3e8000001d007820 */ /* 0x000fe20000400000 */
[----:B0-----:R-:W-:Y:S01]  /*8f00*/  FMUL R19, R3, R4 ;  /* 0x0000000403137220 */ /* 0x001fe20000400000 */
[----:B------:R-:W-:Y:S01]  /*8f10*/  FSEL R93, R14, R33, P1 ;  /* 0x000000210e5d7208 */ /* 0x000fe20000800000 */
[----:B------:R-:W0:Y:S01]  /*8f20*/  MUFU.RCP R4, R134 ;  /* 0x0000008600047308 */ /* 0x000e220000001000 */
[----:B------:R-:W-:Y:S01]  /*8f30*/  FSEL R103, R5, R28, P1 ;  /* 0x0000001c05677208 */ /* 0x000fe20000800000 */
[----:B------:R-:W-:Y:S01]  /*8f40*/  VIADD R5, R16, 0xc0cafb0d ;  /* 0xc0cafb0d10057836 */ /* 0x000fe20000000000 */
[----:B------:R-:W-:Y:S01]  /*8f50*/  FSEL R99, R0, R29, P1 ;  /* 0x0000001d00637208 */ /* 0x000fe20000800000 */
[----:B------:R-:W-:Y:S01]  /*8f60*/  FMUL R0, R25, 0.25 ;  /* 0x3e80000019007820 */ /* 0x000fe20000400000 */
[----:B------:R-:W-:Y:S01]  /*8f70*/  FSEL R109, R13, R24, P1 ;  /* 0x000000180d6d7208 */ /* 0x000fe20000800000 */
[----:B------:R-:W-:Y:S01]  /*8f80*/  @!P4 FMUL R42, R42, 16777216 ;  /* 0x4b8000002a2ac820 */ /* 0x000fe20000400000 */
[----:B------:R-:W-:Y:S01]  /*8f90*/  LOP3.LUT R5, R5, 0xff800000, RZ, 0xc0, !PT ;  /* 0xff80000005057812 */ /* 0x000fe200078ec0ff */
[----:B------:R-:W-:Y:S01]  /*8fa0*/  @!P4 FMUL R38, R38, 16777216 ;  /* 0x4b8000002626c820 */ /* 0x000fe20000400000 */
[----:B------:R-:W-:Y:S01]  /*8fb0*/  FSEL R107, R0, R25, P1 ;  /* 0x00000019006b7208 */ /* 0x000fe20000800000 */
[----:B------:R-:W-:Y:S01]  /*8fc0*/  @!P4 FMUL R34, R34, 16777216 ;  /* 0x4b8000002222c820 */ /* 0x000fe20000400000 */
[----:B------:R-:W-:Y:S01]  /*8fd0*/  FSEL R114, RZ, -23, P3 ;  /* 0xc1b80000ff727808 */ /* 0x000fe20001800000 */
[----:B------:R-:W-:Y:S01]  /*8fe0*/  @!P4 FMUL R30, R30, 16777216 ;  /* 0x4b8000001e1ec820 */ /* 0x000fe20000400000 */
[----:B------:R-:W-:Y:S01]  /*8ff0*/  I2FP.F32.S32 R9, R5 ;  /* 0x0000000500097245 */ /* 0x000fe20000201400 */
[----:B------:R-:W-:Y:S01]  /*9000*/  @!P4 FMUL R26, R26, 16777216 ;  /* 0x4b8000001a1ac820 */ /* 0x000fe20000400000 */
        /* <DEDUP_REMOVED lines=32> */
[----:B------:R-:W-:Y:S01]  /*9210*/  FSEL R6, R6, R83, P0 ;  /* 0x0000005306067208 */ /* 0x000fe20000000000 */
[----:B------:R-:W-:Y:S01]  /*9220*/  FFMA.FTZ R114, R9, 1.1920928955078125e-07, R114 ;  /* 0x3400000009727823 */ /* 0x000fe20000010072 */
[----:B------:R-:W-:Y:S01]  /*9230*/  LEA.HI R0, R17, R20, RZ, 0x1f ;  /* 0x0000001411007211 */ /* 0x000fe200078ff8ff */
[C---:B------:R-:W-:Y:S01]  /*9240*/  FMUL R20, R3.reuse, R10 ;  /* 0x0000000a03147220 */ /* 0x040fe20000400000 */
        /* <DEDUP_REMOVED lines=8> */
[----:B------:R-:W-:Y:S01]  /*92d0*/  @!P4 FMUL R106, R106, 16777216 ;  /* 0x4b8000006a6ac820 */ /* 0x000fe20000400000 */
[----:B------:R-:W-:Y:S01]  /*92e0*/  @!P4 FMUL R108, R108, 16777216 ;  /* 0x4b8000006c6cc820 */ /* 0x000fe20000400000 */
[C---:B0-----:R-:W-:Y:S01]  /*92f0*/  FMUL R17, R4.reuse, R85 ;  /* 0x0000005504117220 */ /* 0x041fe20000400000 */
        /* <DEDUP_REMOVED lines=30> */
[----:B------:R-:W-:Y:S01]  /*94e0*/  FMUL R4, R4, R95 ;  /* 0x0000005f04047220 */ /* 0x000fe20000400000 */
[----:B------:R-:W-:Y:S01]  /*94f0*/  @!P4 FMUL R94, R94, 16777216 ;  /* 0x4b8000005e5ec820 */ /* 0x000fe20000400000 */
[----:B------:R-:W-:Y:S01]  /*9500*/  @!P4 FMUL R50, R50, 16777216 ;  /* 0x4b8000003232c820 */ /* 0x000fe20000400000 */
[----:B------:R-:W-:Y:S01]  /*9510*/  @!P4 FMUL R96, R96, 16777216 ;  /* 0x4b8000006060c820 */ /* 0x000fe20000400000 */
[----:B------:R-:W-:Y:S01]  /*9520*/  @!P4 FMUL R98, R98, 16777216 ;  /* 0x4b8000006262c820 */ /* 0x000fe20000400000 */
[C---:B------:R-:W-:Y:S01]  /*9530*/  FMUL R104, R3.reuse, R104 ;  /* 0x0000006803687220 */ /* 0x040fe20000400000 */
[C---:B------:R-:W-:Y:S01]  /*9540*/  FMUL R106, R3.reuse, R106 ;  /* 0x0000006a036a7220 */ /* 0x040fe20000400000 */
[C---:B------:R-:W-:Y:S01]  /*9550*/  FMUL R108, R3.reuse, R108 ;  /* 0x0000006c036c7220 */ /* 0x040fe20000400000 */
[----:B------:R-:W-:Y:S01]  /*9560*/  @!P4 FMUL R66, R66, 16777216 ;  /* 0x4b8000004242c820 */ /* 0x000fe20000400000 */
[----:B------:R-:W-:Y:S01]  /*9570*/  @!P4 FMUL R54, R54, 16777216 ;  /* 0x4b8000003636c820 */ /* 0x000fe20000400000 */
[C---:B------:R-:W-:Y:S01]  /*9580*/  FMUL R94, R3.reuse, R94 ;  /* 0x0000005e035e7220 */ /* 0x040fe20000400000 */
[C---:B------:R-:W-:Y:S01]  /*9590*/  FMUL R49, R3.reuse, R50 ;  /* 0x0000003203317220 */ /* 0x040fe20000400000 */
[C---:B------:R-:W-:Y:S01]  /*95a0*/  FMUL R96, R3.reuse, R96 ;  /* 0x0000006003607220 */ /* 0x040fe20000400000 */
[----:B------:R-:W-:Y:S01]  /*95b0*/  FMUL R98, R3, R98 ;  /* 0x0000006203627220 */ /* 0x000fe20000400000 */
[----:B------:R-:W-:Y:S01]  /*95c0*/  F2FP.SATFINITE.E4M3.F32.PACK_AB_MERGE_C R48, R107, R48, RZ ;  /* 0x000000306b30723e */ /* 0x000fe200048070ff */
[----:B------:R-:W-:Y:S01]  /*95d0*/  @!P4 FMUL R78, R78, 16777216 ;  /* 0x4b8000004e4ec820 */ /* 0x000fe20000400000 */
[----:B------:R-:W-:Y:S01]  /*95e0*/  F2FP.SATFINITE.E4M3.F32.PACK_AB_MERGE_C R46, R99, R46, RZ ;  /* 0x0000002e632e723e */ /* 0x000fe200048070ff */
[----:B------:R-:W-:Y:S01]  /*95f0*/  @!P4 FMUL R70, R70, 16777216 ;  /* 0x4b8000004646c820 */ /* 0x000fe20000400000 */
[----:B------:R-:W-:Y:S01]  /*9600*/  F2FP.SATFINITE.E4M3.F32.PACK_AB_MERGE_C R93, R93, R4, RZ ;  /* 0x000000045d5d723e */ /* 0x000fe200048070ff */
[----:B------:R-:W-:Y:S01]  /*9610*/  @!P4 FMUL R62, R62, 16777216 ;  /* 0x4b8000003e3ec820 */ /* 0x000fe20000400000 */
[----:B------:R-:W-:Y:S01]  /*9620*/  @!P4 FMUL R58, R58, 16777216 ;  /* 0x4b8000003a3ac820 */ /* 0x000fe20000400000 */
        /* <DEDUP_REMOVED lines=8> */
[----:B------:R-:W-:Y:S01]  /*96b0*/  F2FP.SATFINITE.E4M3.F32.PACK_AB_MERGE_C R75, R75, R42, RZ ;  /* 0x0000002a4b4b723e */ /* 0x000fe200048070ff */
[----:B------:R-:W-:Y:S01]  /*96c0*/  @!P4 FMUL R74, R74, 16777216 ;  /* 0x4b8000004a4ac820 */ /* 0x000fe20000400000 */
[----:B------:R-:W-:Y:S01]  /*96d0*/  F2FP.SATFINITE.E4M3.F32.PACK_AB_MERGE_C R63, R63, R40, RZ ;  /* 0x000000283f3f723e */ /* 0x000fe200048070ff */
[----:B------:R-:W-:Y:S01]  /*96e0*/  FMUL R21, R3, R78 ;  /* 0x0000004e03157220 */ /* 0x000fe20000400000 */
[----:B------:R-:W-:Y:S01]  /*96f0*/  F2FP.SATFINITE.E4M3.F32.PACK_AB_MERGE_C R51, R51, R32, RZ ;  /* 0x000000203333723e */ /* 0x000fe200048070ff */
[C---:B------:R-:W-:Y:S01]  /*9700*/  FMUL R29, R3.reuse, R70 ;  /* 0x00000046031d7220 */ /* 0x040fe20000400000 */
[----:B------:R-:W-:Y:S01]  /*9710*/  LOP3.LUT R27, R48, 0xffff, RZ, 0xc0, !PT ;  /* 0x0000ffff301b7812 */ /* 0x000fe200078ec0ff */
[C---:B------:R-:W-:Y:S01]  /*9720*/  FMUL R37, R3.reuse, R62 ;  /* 0x0000003e03257220 */ /* 0x040fe20000400000 */
[----:B------:R-:W-:Y:S01]  /*9730*/  LOP3.LUT R54, R46, 0xffff, RZ, 0xc0, !PT ;  /* 0x0000ffff2e367812 */ /* 0x000fe200078ec0ff */
[----:B------:R-:W-:Y:S01]  /*9740*/  FMUL R41, R3, R58 ;  /* 0x0000003a03297220 */ /* 0x000fe20000400000 */
[----:B------:R-:W-:Y:S01]  /*9750*/  LOP3.LUT R60, R93, 0xffff, RZ, 0xc0, !PT ;  /* 0x0000ffff5d3c7812 */ /* 0x000fe200078ec0ff */
[----:B------:R-:W-:Y:S01]  /*9760*/  @!P4 FMUL R88, R88, 16777216 ;  /* 0x4b8000005858c820 */ /* 0x000fe20000400000 */
[----:B------:R-:W-:Y:S01]  /*9770*/  F2FP.SATFINITE.E4M3.F32.PACK_AB_MERGE_C R71, R98, R71, RZ ;  /* 0x000000476247723e */ /* 0x000fe200048070ff */
[C---:B------:R-:W-:Y:S01]  /*9780*/  FMUL R13, R3.reuse, R6 ;  /* 0x00000006030d7220 */ /* 0x040fe20000400000 */
[----:B------:R-:W-:Y:S01]  /*9790*/  F2FP.SATFINITE.E4M3.F32.PACK_AB_MERGE_C R59, R96, R59, RZ ;  /* 0x0000003b603b723e */ /* 0x000fe200048070ff */
[C---:B------:R-:W-:Y:S01]  /*97a0*/  FMUL R82, R3.reuse, R82 ;  /* 0x0000005203527220 */ /* 0x040fe20000400000 */
[----:B------:R-:W-:Y:S01]  /*97b0*/  F2FP.SATFINITE.E4M3.F32.PACK_AB_MERGE_C R49, R94, R49, RZ ;  /* 0x000000315e31723e */ /* 0x000fe200048070ff */
[C---:B------:R-:W-:Y:S01]  /*97c0*/  FMUL R24, R3.reuse, R12 ;  /* 0x0000000c03187220 */ /* 0x040fe20000400000 */
[----:B------:R-:W-:Y:S01]  /*97d0*/  SHF.R.U32.HI R11, RZ, 0x6, R160 ;  /* 0x00000006ff0b7819 */ /* 0x000fe200000116a0 */
[----:B------:R-:W-:Y:S01]  /*97e0*/  FMUL R25, R3, R74 ;  /* 0x0000004a03197220 */ /* 0x000fe20000400000 */
[----:B------:R-:W-:Y:S01]  /*97f0*/  F2FP.SATFINITE.E4M3.F32.PACK_AB_MERGE_C R17, R17, R14, RZ ;  /* 0x0000000e1111723e */ /* 0x000fe200048070ff */
[----:B------:R-:W-:Y:S01]  /*9800*/  FMUL R88, R3, R88 ;  /* 0x0000005803587220 */ /* 0x000fe20000400000 */
[----:B------:R-:W-:Y:S01]  /*9810*/  LOP3.LUT R105, R105, 0xffff, RZ, 0xc0, !PT ;  /* 0x0000ffff69697812 */ /* 0x000fe200078ec0ff */
[----:B------:R-:W-:Y:S01]  /*9820*/  @!P4 FMUL R86, R86, 16777216 ;  /* 0x4b8000005656c820 */ /* 0x000fe20000400000 */
[----:B------:R-:W-:Y:S01]  /*9830*/  LOP3.LUT R58, R97, 0xffff, RZ, 0xc0, !PT ;  /* 0x0000ffff613a7812 */ /* 0x000fe200078ec0ff */
[----:B------:R-:W-:Y:S01]  /*9840*/  @!P4 FMUL R90, R90, 16777216 ;  /* 0x4b8000005a5ac820 */ /* 0x000fe20000400000 */
[----:B------:R-:W-:Y:S01]  /*9850*/  LOP3.LUT R62, R91, 0xffff, RZ, 0xc0, !PT ;  /* 0x0000ffff5b3e7812 */ /* 0x000fe200078ec0ff */
[----:B------:R-:W-:Y:S01]  /*9860*/  FMUL R86, R3, R86 ;  /* 0x0000005603567220 */ /* 0x000fe20000400000 */
[----:B------:R-:W-:Y:S01]  /*9870*/  LOP3.LUT R75, R75, 0xffff, RZ, 0xc0, !PT ;  /* 0x0000ffff4b4b7812 */ /* 0x000fe200078ec0ff */
[----:B------:R-:W-:Y:S01]  /*9880*/  FMUL R90, R3, R90 ;  /* 0x0000005a035a7220 */ /* 0x000fe20000400000 */
[----:B------:R-:W-:Y:S01]  /*9890*/  LOP3.LUT R68, R51, 0xffff, RZ, 0xc0, !PT ;  /* 0x0000ffff33447812 */ /* 0x000fe200078ec0ff */
[----:B------:R-:W-:Y:S01]  /*98a0*/  @!P4 FMUL R92, R92, 16777216 ;  /* 0x4b8000005c5cc820 */ /* 0x000fe20000400000 */
[----:B------:R-:W-:Y:S01]  /*98b0*/  LOP3.LUT R64, R63, 0xffff, RZ, 0xc0, !PT ;  /* 0x0000ffff3f407812 */ /* 0x000fe200078ec0ff */
[----:B------:R-:W-:Y:S01]  /*98c0*/  @!P4 FMUL R102, R102, 16777216 ;  /* 0x4b8000006666c820 */ /* 0x000fe20000400000 */
[----:B------:R-:W-:Y:S01]  /*98d0*/  F2FP.SATFINITE.E4M3.F32.PACK_AB_MERGE_C R57, R57, R38, RZ ;  /* 0x000000263939723e */ /* 0x000fe200048070ff */
[----:B------:R-:W-:Y:S01]  /*98e0*/  FMUL R12, R3, R92 ;  /* 0x0000005c030c7220 */ /* 0x000fe20000400000 */
[----:B------:R-:W-:Y:S01]  /*98f0*/  F2FP.SATFINITE.E4M3.F32.PACK_AB_MERGE_C R61, R61, R34, RZ ;  /* 0x000000223d3d723e */ /* 0x000fe200048070ff */
[----:B------:R-:W-:Y:S01]  /*9900*/  FMUL R6, R3, R102 ;  /* 0x0000006603067220 */ /* 0x000fe20000400000 */
[----:B------:R-:W-:Y:S01]  /*9910*/  F2FP.SATFINITE.E4M3.F32.PACK_AB_MERGE_C R65, R65, R36, RZ ;  /* 0x000000244141723e */ /* 0x000fe200048070ff */
[----:B------:R-:W0:Y:S01]  /*9920*/  LDC R3, c[0x0][0x278] ;  /* 0x00009e00ff037b82 */ /* 0x000e220000000800 */
[----:B------:R-:W-:Y:S01]  /*9930*/  F2FP.SATFINITE.E4M3.F32.PACK_AB_MERGE_C R33, R33, R66, RZ ;  /* 0x000000422121723e */ /* 0x000fe200048070ff */
[----:B------:R-:W-:Y:S01]  /*9940*/  IMAD.IADD R7, R8, 0x1, -R7 ;  /* 0x0000000108077824 */ /* 0x000fe200078e0a07 */
[----:B------:R-:W-:Y:S01]  /*9950*/  PRMT R15, R60, 0x3340, R1 ;  /* 0x000033403c0f7816 */ /* 0x000fe20000000001 */
[----:B------:R-:W-:Y:S01]  /*9960*/  IMAD.IADD R5, R16, 0x1, -R5 ;  /* 0x0000000110057824 */ /* 0x000fe200078e0a05 */
[----:B------:R-:W-:Y:S01]  /*9970*/  PRMT R14, R27, 0x3340, R54 ;  /* 0x000033401b0e7816 */ /* 0x000fe20000000036 */
[----:B------:R-:W1:Y:S01]  /*9980*/  S2R R158, SR_CTAID.X ;  /* 0x00000000009e7919 */ /* 0x000e620000002500 */
[----:B------:R-:W-:Y:S01]  /*9990*/  LOP3.LUT R71, R71, 0xffff, RZ, 0xc0, !PT ;  /* 0x0000ffff47477812 */ /* 0x000fe200078ec0ff */
[----:B------:R-:W2:Y:S01]  /*99a0*/  LDC.64 R232, c[0x0][0x228] ;  /* 0x00008a00ffe87b82 */ /* 0x000ea20000000a00 */
[----:B------:R-:W-:Y:S01]  /*99b0*/  LOP3.LUT R66, R59, 0xffff, RZ, 0xc0, !PT ;  /* 0x0000ffff3b427812 */ /* 0x000fe200078ec0ff */
[----:B------:R-:W-:Y:S01]  /*99c0*/  ULDC.64 UR4, c[0x0][0x270] ;  /* 0x00009c0000047ab9 */ /* 0x000fe20000000a00 */
[----:B------:R-:W-:Y:S01]  /*99d0*/  LOP3.LUT R70, R49, 0xffff, RZ, 0xc0, !PT ;  /* 0x0000ffff31467812 */ /* 0x000fe200078ec0ff */
[----:B------:R-:W-:Y:S01]  /*99e0*/  UIMAD UR4, UR16, UR4, URZ ;  /* 0x00000004100472a4 */ /* 0x000fe2000f8e023f */
[----:B------:R-:W-:-:S02]  /*99f0*/  SGXT.U32 R40, R11, 0x1 ;  /* 0x000000010b28781a */ /* 0x000fc40000000000 */
[----:B------:R-:W-:Y:S02]  /*9a00*/  F2FP.SATFINITE.E4M3.F32.PACK_AB_MERGE_C R9, R9, R30, RZ ;  /* 0x0000001e0909723e */ /* 0x000fe400048070ff */
[----:B------:R-:W-:Y:S02]  /*9a10*/  F2FP.SATFINITE.E4M3.F32.PACK_AB_MERGE_C R20, R20, R21, RZ ;  /* 0x000000151414723e */ /* 0x000fe400048070ff */
[----:B------:R-:W-:Y:S02]  /*9a20*/  F2FP.SATFINITE.E4M3.F32.PACK_AB_MERGE_C R11, R28, R29, RZ ;  /* 0x0000001d1c0b723e */ /* 0x000fe400048070ff */
[--C-:B------:R-:W-:Y:S02]  /*9a30*/  PRMT R30, R62, 0x3340, R1.reuse ;  /* 0x000033403e1e7816 */ /* 0x100fe40000000001 */
[----:B------:R-:W-:Y:S01]  /*9a40*/  PRMT R46, R68, 0x3340, R1 ;  /* 0x00003340442e7816 */ /* 0x000fe20000000001 */
[----:B0-----:R-:W-:Y:S01]  /*9a50*/  IMAD R32, R40, R3, RZ ;  /* 0x0000000328207224 */ /* 0x001fe200078e02ff */
[----:B------:R-:W-:-:S02]  /*9a60*/  PRMT R21, R105, 0x3340, R58 ;  /* 0x0000334069157816 */ /* 0x000fc4000000003a */
[----:B------:R-:W-:Y:S01]  /*9a70*/  PRMT R23, R75, 0x3340, R64 ;  /* 0x000033404b177816 */ /* 0x000fe20000000040 */
[----:B------:R-:W-:Y:S01]  /*9a80*/  IMAD R34, R3, 0x2, R32 ;  /* 0x0000000203227824 */ /* 0x000fe200078e0220 */
[----:B------:R-:W-:Y:S02]  /*9a90*/  PRMT R28, R14, 0x5410, R15 ;  /* 0x000054100e1c7816 */ /* 0x000fe4000000000f */
[----:B------:R-:W-:Y:S01]  /*9aa0*/  LOP3.LUT R57, R57, 0xffff, RZ, 0xc0, !PT ;  /* 0x0000ffff39397812 */ /* 0x000fe200078ec0ff */
[----:B------:R-:W-:Y:S01]  /*9ab0*/  IMAD R36, R3, 0x2, R34 ;  /* 0x0000000203247824 */ /* 0x000fe200078e0222 */
[----:B------:R-:W-:Y:S02]  /*9ac0*/  LOP3.LUT R72, R61, 0xffff, RZ, 0xc0, !PT ;  /* 0x0000ffff3d487812 */ /* 0x000fe400078ec0ff */
[----:B------:R-:W-:Y:S01]  /*9ad0*/  LOP3.LUT R76, R65, 0xffff, RZ, 0xc0, !PT ;  /* 0x0000ffff414c7812 */ /* 0x000fe200078ec0ff */
[----:B------:R-:W-:Y:S01]  /*9ae0*/  IMAD R38, R3, 0x2, R36 ;  /* 0x0000000203267824 */ /* 0x000fe200078e0224 */
[----:B------:R-:W-:Y:S01]  /*9af0*/  F2FP.SATFINITE.E4M3.F32.PACK_AB_MERGE_C R24, R24, R25, RZ ;  /* 0x000000191818723e */ /* 0x000fe200048070ff */
[----:B-1----:R-:W-:Y:S01]  /*9b00*/  IMAD.SHL.U32 R158, R158, 0x40, RZ ;  /* 0x000000409e9e7824 */ /* 0x002fe200078e00ff */
[----:B------:R-:W-:Y:S01]  /*9b10*/  F2FP.SATFINITE.E4M3.F32.PACK_AB_MERGE_C R13, R13, R82, RZ ;  /* 0x000000520d0d723e */ /* 0x000fe200048070ff */
[----:B------:R-:W-:Y:S01]  /*9b20*/  IMAD R40, R3, 0x2, R38 ;  /* 0x0000000203287824 */ /* 0x000fe200078e0226 */
[----:B------:R-:W-:-:S02]  /*9b30*/  PRMT R15, R70, 0x3340, R1 ;  /* 0x00003340460f7816 */ /* 0x000fc40000000001 */
[----:B------:R-:W-:Y:S01]  /*9b40*/  PRMT R14, R71, 0x3340, R66 ;  /* 0x00003340470e7816 */ /* 0x000fe20000000042 */
[----:B------:R-:W-:Y:S01]  /*9b50*/  IMAD R42, R3, 0x2, R40 ;  /* 0x00000002032a7824 */ /* 0x000fe200078e0228 */
[----:B------:R-:W-:Y:S02]  /*9b60*/  PRMT R30, R21, 0x5410, R30 ;  /* 0x00005410151e7816 */ /* 0x000fe4000000001e */
[----:B------:R-:W-:Y:S02]  /*9b70*/  PRMT R25, R23, 0x5410, R46 ;  /* 0x0000541017197816 */ /* 0x000fe4000000002e */
[----:B------:R-:W-:Y:S02]  /*9b80*/  F2FP.SATFINITE.E4M3.F32.PACK_AB_MERGE_C R37, R88, R37, RZ ;  /* 0x000000255825723e */ /* 0x000fe400048070ff */
[----:B------:R-:W-:Y:S02]  /*9b90*/  PRMT R46, R76, 0x3340, R1 ;  /* 0x000033404c2e7816 */ /* 0x000fe40000000001 */
[----:B------:R-:W-:-:S02]  /*9ba0*/  PRMT R21, R57, 0x3340, R72 ;  /* 0x0000334039157816 */ /* 0x000fc40000000048 */
[----:B------:R-:W-:Y:S02]  /*9bb0*/  PRMT R31, R14, 0x5410, R15 ;  /* 0x000054100e1f7816 */ /* 0x000fe4000000000f */
[----:B------:R-:W-:Y:S02]  /*9bc0*/  LOP3.LUT R39, R24, 0xffff, RZ, 0xc0, !PT ;  /* 0x0000ffff18277812 */ /* 0x000fe400078ec0ff */
[----:B------:R-:W-:Y:S02]  /*9bd0*/  LOP3.LUT R84, R20, 0xffff, RZ, 0xc0, !PT ;  /* 0x0000ffff14547812 */ /* 0x000fe400078ec0ff */
[----:B------:R-:W-:Y:S02]  /*9be0*/  LOP3.LUT R88, R13, 0xffff, RZ, 0xc0, !PT ;  /* 0x0000ffff0d587812 */ /* 0x000fe400078ec0ff */
[----:B------:R-:W-:Y:S02]  /*9bf0*/  F2FP.SATFINITE.E4M3.F32.PACK_AB_MERGE_C R26, R73, R26, RZ ;  /* 0x0000001a491a723e */ /* 0x000fe400048070ff */
[----:B------:R-:W-:-:S02]  /*9c00*/  F2FP.SATFINITE.E4M3.F32.PACK_AB_MERGE_C R22, R77, R22, RZ ;  /* 0x000000164d16723e */ /* 0x000fc400048070ff */
[----:B------:R-:W-:Y:S02]  /*9c10*/  F2FP.SATFINITE.E4M3.F32.PACK_AB_MERGE_C R18, R81, R18, RZ ;  /* 0x000000125112723e */ /* 0x000fe400048070ff */
[----:B------:R-:W-:Y:S02]  /*9c20*/  SHF.R.U32.HI R13, RZ, 0x8, R27 ;  /* 0x00000008ff0d7819 */ /* 0x000fe4000001161b */
[----:B------:R-:W-:Y:S02]  /*9c30*/  SHF.R.U32.HI R14, RZ, 0x8, R54 ;  /* 0x00000008ff0e7819 */ /* 0x000fe40000011636 */
[----:B------:R-:W-:Y:S02]  /*9c40*/  PRMT R110, R21, 0x5410, R46 ;  /* 0x00005410156e7816 */ /* 0x000fe4000000002e */
[----:B------:R-:W-:Y:S02]  /*9c50*/  F2FP.SATFINITE.E4M3.F32.PACK_AB_MERGE_C R19, R19, R86, RZ ;  /* 0x000000561313723e */ /* 0x000fe400048070ff */
[----:B------:R-:W-:-:S02]  /*9c60*/  PRMT R21, R88, 0x3340, R1 ;  /* 0x0000334058157816 */ /* 0x000fc40000000001 */
[----:B------:R-:W-:Y:S02]  /*9c70*/  PRMT R20, R39, 0x3340, R84 ;  /* 0x0000334027147816 */ /* 0x000fe40000000054 */
[----:B------:R-:W-:Y:S02]  /*9c80*/  F2FP.SATFINITE.E4M3.F32.PACK_AB_MERGE_C R41, R90, R41, RZ ;  /* 0x000000295a29723e */ /* 0x000fe400048070ff */
[----:B------:R-:W-:Y:S02]  /*9c90*/  LOP3.LUT R35, R26, 0xffff, RZ, 0xc0, !PT ;  /* 0x0000ffff1a237812 */ /* 0x000fe400078ec0ff */
[----:B------:R-:W-:Y:S02]  /*9ca0*/  LOP3.LUT R82, R22, 0xffff, RZ, 0xc0, !PT ;  /* 0x0000ffff16527812 */ /* 0x000fe400078ec0ff */
[----:B------:R-:W-:Y:S02]  /*9cb0*/  LOP3.LUT R86, R18, 0xffff, RZ, 0xc0, !PT ;  /* 0x0000ffff12567812 */ /* 0x000fe400078ec0ff */
[----:B------:R-:W-:-:S02]  /*9cc0*/  LOP3.LUT R14, R14, 0xffff, RZ, 0xc0, !PT ;  /* 0x0000ffff0e0e7812 */ /* 0x000fc400078ec0ff */
[----:B------:R-:W-:Y:S02]  /*9cd0*/  LOP3.LUT R13, R13, 0xffff, RZ, 0xc0, !PT ;  /* 0x0000ffff0d0d7812 */ /* 0x000fe400078ec0ff */
[----:B------:R-:W-:Y:S02]  /*9ce0*/  PRMT R132, R20, 0x5410, R21 ;  /* 0x0000541014847816 */ /* 0x000fe40000000015 */
[----:B------:R-:W-:Y:S02]  /*9cf0*/  LOP3.LUT R41, R41, 0xffff, RZ, 0xc0, !PT ;  /* 0x0000ffff29297812 */ /* 0x000fe400078ec0ff */
[----:B------:R-:W-:Y:S02]  /*9d00*/  LOP3.LUT R80, R33, 0xffff, RZ, 0xc0, !PT ;  /* 0x0000ffff21507812 */ /* 0x000fe400078ec0ff */
[----:B------:R-:W-:Y:S02]  /*9d10*/  LOP3.LUT R74, R37, 0xffff, RZ, 0xc0, !PT ;  /* 0x0000ffff254a7812 */ /* 0x000fe400078ec0ff */
[----:B------:R-:W-:-:S02]  /*9d20*/  PRMT R18, R86, 0x3340, R1 ;  /* 0x0000334056127816 */ /* 0x000fc40000000001 */
[----:B------:R-:W-:Y:S02]  /*9d30*/  PRMT R15, R35, 0x3340, R82 ;  /* 0x00003340230f7816 */ /* 0x000fe40000000052 */
[----:B------:R-:W-:Y:S02]  /*9d40*/  PRMT R21, R13, 0x3340, R14 ;  /* 0x000033400d157816 */ /* 0x000fe4000000000e */
[----:B------:R-:W-:Y:S02]  /*9d50*/  SHF.R.U32.HI R14, RZ, 0x8, R58 ;  /* 0x00000008ff0e7819 */ /* 0x000fe4000001163a */
[----:B------:R-:W-:Y:S02]  /*9d60*/  SHF.R.U32.HI R13, RZ, 0x8, R105 ;  /* 0x00000008ff0d7819 */ /* 0x000fe40000011669 */
[----:B------:R-:W-:Y:S02]  /*9d70*/  PRMT R52, R80, 0x3340, R1 ;  /* 0x0000334050347816 */ /* 0x000fe40000000001 */
[----:B------:R-:W-:-:S02]  /*9d80*/  PRMT R23, R41, 0x3340, R74 ;  /* 0x0000334029177816 */ /* 0x000fc4000000004a */
[----:B------:R-:W-:Y:S02]  /*9d90*/  PRMT R120, R15, 0x5410, R18 ;  /* 0x000054100f787816 */ /* 0x000fe40000000012 */
[----:B------:R-:W-:Y:S02]  /*9da0*/  SHF.R.U32.HI R15, RZ, 0x8, R60 ;  /* 0x00000008ff0f7819 */ /* 0x000fe4000001163c */
[----:B------:R-:W-:Y:S02]  /*9db0*/  SHF.R.U32.HI R18, RZ, 0x8, R62 ;  /* 0x00000008ff127819 */ /* 0x000fe4000001163e */
[----:B------:R-:W-:Y:S02]  /*9dc0*/  LOP3.LUT R14, R14, 0xffff, RZ, 0xc0, !PT ;  /* 0x0000ffff0e0e7812 */ /* 0x000fe400078ec0ff */
[----:B------:R-:W-:Y:S02]  /*9dd0*/  LOP3.LUT R13, R13, 0xffff, RZ, 0xc0, !PT ;  /* 0x0000ffff0d0d7812 */ /* 0x000fe400078ec0ff */
[----:B------:R-:W-:-:S02]  /*9de0*/  PRMT R112, R23, 0x5410, R52 ;  /* 0x0000541017707816 */ /* 0x000fc40000000034 */
[----:B------:R-:W-:Y:S02]  /*9df0*/  LOP3.LUT R20, R15, 0xffff, RZ, 0xc0, !PT ;  /* 0x0000ffff0f147812 */ /* 0x000fe400078ec0ff */
[----:B------:R-:W-:Y:S02]  /*9e00*/  LOP3.LUT R18, R18, 0xffff, RZ, 0xc0, !PT ;  /* 0x0000ffff12127812 */ /* 0x000fe400078ec0ff */
[----:B------:R-:W-:Y:S02]  /*9e10*/  PRMT R23, R13, 0x3340, R14 ;  /* 0x000033400d177816 */ /* 0x000fe4000000000e */
[----:B------:R-:W-:Y:S02]  /*9e20*/  SHF.R.U32.HI R13, RZ, 0x8, R75 ;  /* 0x00000008ff0d7819 */ /* 0x000fe4000001164b */
[----:B------:R-:W-:Y:S02]  /*9e30*/  SHF.R.U32.HI R15, RZ, 0x8, R64 ;  /* 0x00000008ff0f7819 */ /* 0x000fe40000011640 */
[----:B------:R-:W-:-:S02]  /*9e40*/  PRMT R26, R18, 0x3340, R1 ;  /* 0x00003340121a7816 */ /* 0x000fc40000000001 */
[----:B------:R-:W-:Y:S02]  /*9e50*/  SHF.R.U32.HI R14, RZ, 0x8, R71 ;  /* 0x00000008ff0e7819 */ /* 0x000fe40000011647 */
[----:B------:R-:W-:Y:S02]  /*9e60*/  SHF.R.U32.HI R18, RZ, 0x8, R66 ;  /* 0x00000008ff127819 */ /* 0x000fe40000011642 */
[----:B------:R-:W-:Y:S02]  /*9e70*/  LOP3.LUT R15, R15, 0xffff, RZ, 0xc0, !PT ;  /* 0x0000ffff0f0f7812 */ /* 0x000fe400078ec0ff */
[----:B------:R-:W-:Y:S02]  /*9e80*/  LOP3.LUT R24, R13, 0xffff, RZ, 0xc0, !PT ;  /* 0x0000ffff0d187812 */ /* 0x000fe400078ec0ff */
[----:B------:R-:W-:Y:S02]  /*9e90*/  PRMT R22, R20, 0x3340, R1 ;  /* 0x0000334014167816 */ /* 0x000fe40000000001 */
[----:B------:R-:W-:-:S02]  /*9ea0*/  SHF.R.U32.HI R20, RZ, 0x8, R68 ;  /* 0x00000008ff147819 */ /* 0x000fc40000011644 */
[----:B------:R-:W-:Y:S02]  /*9eb0*/  LOP3.LUT R18, R18, 0xffff, RZ, 0xc0, !PT ;  /* 0x0000ffff12127812 */ /* 0x000fe400078ec0ff */
[----:B------:R-:W-:Y:S02]  /*9ec0*/  LOP3.LUT R13, R14, 0xffff, RZ, 0xc0, !PT ;  /* 0x0000ffff0e0d7812 */ /* 0x000fe400078ec0ff */
[----:B------:R-:W-:Y:S02]  /*9ed0*/  PRMT R27, R24, 0x3340, R15 ;  /* 0x00003340181b7816 */ /* 0x000fe4000000000f */
[----:B------:R-:W-:Y:S02]  /*9ee0*/  SHF.R.U32.HI R15, RZ, 0x8, R72 ;  /* 0x00000008ff0f7819 */ /* 0x000fe40000011648 */
[----:B------:R-:W-:Y:S02]  /*9ef0*/  SHF.R.U32.HI R14, RZ, 0x8, R57 ;  /* 0x00000008ff0e7819 */ /* 0x000fe40000011639 */
[----:B------:R-:W-:-:S02]  /*9f00*/  LOP3.LUT R20, R20, 0xffff, RZ, 0xc0, !PT ;  /* 0x0000ffff14147812 */ /* 0x000fc400078ec0ff */
        /* <DEDUP_REMOVED lines=13> */
[----:B------:R-:W-:Y:S02]  /*9fe0*/  PRMT R62, R20, 0x3340, R1 ;  /* 0x00003340143e7816 */ /* 0x000fe40000000001 */
[----:B------:R-:W-:Y:S02]  /*9ff0*/  SHF.R.U32.HI R18, RZ, 0x8, R35 ;  /* 0x00000008ff127819 */ /* 0x000fe40000011623 */
[----:B------:R-:W-:Y:S02]  /*a000*/  LOP3.LUT R14, R14, 0xffff, RZ, 0xc0, !PT ;  /* 0x0000ffff0e0e7812 */ /* 0x000fe400078ec0ff */
[----:B------:R-:W-:Y:S02]  /*a010*/  LOP3.LUT R13, R13, 0xffff, RZ, 0xc0, !PT ;  /* 0x0000ffff0d0d7812 */ /* 0x000fe400078ec0ff */
[----:B------:R-:W-:-:S02]  /*a020*/  SHF.R.U32.HI R20, RZ, 0x8, R82 ;  /* 0x00000008ff147819 */ /* 0x000fc40000011652 */
[----:B------:R-:W-:Y:S02]  /*a030*/  LOP3.LUT R24, R15, 0xffff, RZ, 0xc0, !PT ;  /* 0x0000ffff0f187812 */ /* 0x000fe400078ec0ff */
[----:B------:R-:W-:Y:S02]  /*a040*/  LOP3.LUT R15, R18, 0xffff, RZ, 0xc0, !PT ;  /* 0x0000ffff120f7812 */ /* 0x000fe400078ec0ff */
[----:B------:R-:W-:Y:S02]  /*a050*/  PRMT R35, R13, 0x3340, R14 ;  /* 0x000033400d237816 */ /* 0x000fe4000000000e */
[----:B------:R-:W-:Y:S02]  /*a060*/  LOP3.LUT R20, R20, 0xffff, RZ, 0xc0, !PT ;  /* 0x0000ffff14147812 */ /* 0x000fe400078ec0ff */
[----:B------:R-:W-:Y:S02]  /*a070*/  SHF.R.U32.HI R14, RZ, 0x8, R84 ;  /* 0x00000008ff0e7819 */ /* 0x000fe40000011654 */
[----:B------:R-:W-:-:S02]  /*a080*/  SHF.R.U32.HI R13, RZ, 0x8, R39 ;  /* 0x00000008ff0d7819 */ /* 0x000fc40000011627 */
[----:B------:R-:W-:Y:S02]  /*a090*/  SHF.R.U32.HI R18, RZ, 0x8, R88 ;  /* 0x00000008ff127819 */ /* 0x000fe40000011658 */
[----:B------:R-:W-:Y:S02]  /*a0a0*/  PRMT R37, R15, 0x3340, R20 ;  /* 0x000033400f257816 */ /* 0x000fe40000000014 */
[----:B------:R-:W-:Y:S02]  /*a0b0*/  LOP3.LUT R14, R14, 0xffff, RZ, 0xc0, !PT ;  /* 0x0000ffff0e0e7812 */ /* 0x000fe400078ec0ff */
[----:B------:R-:W-:Y:S02]  /*a0c0*/  LOP3.LUT R13, R13, 0xffff, RZ, 0xc0, !PT ;  /* 0x0000ffff0d0d7812 */ /* 0x000fe400078ec0ff */
[----:B------:R-:W-:Y:S02]  /*a0d0*/  LOP3.LUT R18, R18, 0xffff, RZ, 0xc0, !PT ;  /* 0x0000ffff12127812 */ /* 0x000fe400078ec0ff */
[----:B------:R-:W-:-:S02]  /*a0e0*/  SHF.R.U32.HI R15, RZ, 0x8, R86 ;  /* 0x00000008ff0f7819 */ /* 0x000fc40000011656 */
[----:B------:R-:W-:Y:S01]  /*a0f0*/  PRMT R39, R13, 0x3340, R14 ;  /* 0x000033400d277816 */ /* 0x000fe2000000000e */
[----:B------:R-:W-:Y:S01]  /*a100*/  FADD R13, R7, -1 ;  /* 0xbf800000070d7421 */ /* 0x000fe20000000000 */
[--C-:B------:R-:W-:Y:S01]  /*a110*/  PRMT R84, R18, 0x3340, R1.reuse ;  /* 0x0000334012547816 */ /* 0x100fe20000000001 */
[----:B------:R-:W-:Y:S01]  /*a120*/  IMAD.MOV.U32 R18, RZ, RZ, 0x3dc6b27f ;  /* 0x3dc6b27fff127424 */ /* 0x000fe200078e00ff */
[----:B------:R-:W-:Y:S01]  /*a130*/  LOP3.LUT R20, R15, 0xffff, RZ, 0xc0, !PT ;  /* 0x0000ffff0f147812 */ /* 0x000fe200078ec0ff */
[----:B------:R-:W-:Y:S01]  /*a140*/  FADD R15, R5, -1 ;  /* 0xbf800000050f7421 */ /* 0x000fe20000000000 */
[--C-:B------:R-:W-:Y:S01]  /*a150*/  PRMT R80, R24, 0x3340, R1.reuse ;  /* 0x0000334018507816 */ /* 0x100fe20000000001 */
[-C--:B------:R-:W-:Y:S01]  /*a160*/  FFMA.FTZ R14, R13, R18.reuse, -0.16845393180847167969 ;  /* 0xbe2c7f300d0e7423 */ /* 0x080fe20000010012 */
[----:B------:R-:W-:Y:S01]  /*a170*/  PRMT R82, R20, 0x3340, R1 ;  /* 0x0000334014527816 */ /* 0x000fe20000000001 */
[----:B------:R-:W-:Y:S01]  /*a180*/  FFMA.FTZ R18, R15, R18, -0.16845393180847167969 ;  /* 0xbe2c7f300f127423 */ /* 0x000fe20000010012 */
[----:B------:R-:W-:Y:S01]  /*a190*/  F2FP.SATFINITE.E4M3.F32.PACK_AB_MERGE_C R4, R87, R44, RZ ;  /* 0x0000002c5704723e */ /* 0x000fe200048070ff */
[----:B------:R-:W-:Y:S01]  /*a1a0*/  FFMA.FTZ R14, R13, R14, 0.1716887056827545166 ;  /* 0x3e2fcf2a0d0e7423 */ /* 0x000fe2000001000e */
[----:B------:R-:W-:Y:S01]  /*a1b0*/  F2FP.SATFINITE.E4M3.F32.PACK_AB_MERGE_C R6, R6, R83, RZ ;  /* 0x000000530606723e */ /* 0x000fe200048070ff */
[----:B------:R-:W-:Y:S01]  /*a1c0*/  FFMA.FTZ R18, R15, R18, 0.1716887056827545166 ;  /* 0x3e2fcf2a0f127423 */ /* 0x000fe20000010012 */
[----:B------:R-:W-:Y:S01]  /*a1d0*/  PRMT R24, R21, 0x5410, R22 ;  /* 0x0000541015187816 */ /* 0x000fe20000000016 */
[----:B------:R-:W-:Y:S01]  /*a1e0*/  FFMA.FTZ R14, R13, R14, -0.17900948226451873779 ;  /* 0xbe374e430d0e7423 */ /* 0x000fe2000001000e */
[----:B------:R-:W-:Y:S01]  /*a1f0*/  LOP3.LUT R5, R4, 0xffff, RZ, 0xc0, !PT ;  /* 0x0000ffff04057812 */ /* 0x000fe200078ec0ff */
[----:B------:R-:W-:Y:S01]  /*a200*/  FFMA.FTZ R20, R15, R18, -0.17900948226451873779 ;  /* 0xbe374e430f147423 */ /* 0x000fe20000010012 */
[----:B------:R-:W-:Y:S01]  /*a210*/  LOP3.LUT R7, R6, 0xffff, RZ, 0xc0, !PT ;  /* 0x0000ffff06077812 */ /* 0x000fe200078ec0ff */
[----:B------:R-:W-:Y:S01]  /*a220*/  FFMA.FTZ R14, R13, R14, 0.20512372255325317383 ;  /* 0x3e520bf40d0e7423 */ /* 0x000fe2000001000e */
[----:B------:R-:W-:Y:S01]  /*a230*/  PRMT R26, R23, 0x5410, R26 ;  /* 0x00005410171a7816 */ /* 0x000fe2000000001a */
[----:B------:R-:W-:Y:S01]  /*a240*/  FFMA.FTZ R22, R15, R20, 0.20512372255325317383 ;  /* 0x3e520bf40f167423 */ /* 0x000fe20000010014 */
[----:B------:R-:W-:Y:S01]  /*a250*/  PRMT R4, R28, 0x4210, R5 ;  /* 0x000042101c047816 */ /* 0x000fe20000000005 */
[----:B------:R-:W-:Y:S01]  /*a260*/  FFMA.FTZ R14, R13, R14, -0.24046532809734344482 ;  /* 0xbe763c8b0d0e7423 */ /* 0x000fe2000001000e */
[----:B------:R-:W-:Y:S01]  /*a270*/  PRMT R6, R30, 0x4210, R7 ;  /* 0x000042101e067816 */ /* 0x000fe20000000007 */
[----:B------:R-:W-:Y:S01]  /*a280*/  FFMA.FTZ R22, R15, R22, -0.24046532809734344482 ;  /* 0xbe763c8b0f167423 */ /* 0x000fe20000010016 */
[----:B------:R-:W-:Y:S01]  /*a290*/  PRMT R5, R24, 0x5210, R5 ;  /* 0x0000521018057816 */ /* 0x000fe20000000005 */
[----:B------:R-:W-:Y:S01]  /*a2a0*/  FFMA.FTZ R14, R13, R14, 0.28857114911079406738 ;  /* 0x3e93bf990d0e7423 */ /* 0x000fe2000001000e */
[----:B------:R-:W-:Y:S01]  /*a2b0*/  PRMT R7, R26, 0x5210, R7 ;  /* 0x000052101a077816 */ /* 0x000fe20000000007 */
[----:B------:R-:W-:Y:S01]  /*a2c0*/  FFMA.FTZ R22, R15, R22, 0.28857114911079406738 ;  /* 0x3e93bf990f167423 */ /* 0x000fe20000010016 */
[----:B------:R-:W-:-:S02]  /*a2d0*/  IMAD R44, R3, 0x2, R42 ;  /* 0x00000002032c7824 */ /* 0x000fc400078e022a */
[----:B------:R-:W-:Y:S01]  /*a2e0*/  FFMA.FTZ R14, R13, R14, -0.36067417263984680176 ;  /* 0xbeb8aa490d0e7423 */ /* 0x000fe2000001000e */
[----:B------:R-:W-:Y:S01]  /*a2f0*/  F2FP.SATFINITE.E4M3.F32.PACK_AB_MERGE_C R12, R12, R45, RZ ;  /* 0x0000002d0c0c723e */ /* 0x000fe200048070ff */
[----:B------:R-:W-:Y:S01]  /*a300*/  FFMA.FTZ R22, R15, R22, -0.36067417263984680176 ;  /* 0xbeb8aa490f167423 */ /* 0x000fe20000010016 */
[----:B------:R0:W-:Y:S01]  /*a310*/  STSM.16.M88.4 [R2], R4 ;  /* 0x0000000402007844 */ /* 0x0001e20000000200 */
[----:B------:R-:W-:Y:S01]  /*a320*/  FFMA.FTZ R14, R13, R14, 0.48089820146560668945 ;  /* 0x3ef6384a0d0e7423 */ /* 0x000fe2000001000e */
[----:B------:R-:W-:Y:S02]  /*a330*/  IMAD R48, R3, 0x4, R44 ;  /* 0x0000000403307824 */ /* 0x000fe400078e022c */
[----:B------:R-:W-:Y:S01]  /*a340*/  FFMA.FTZ R22, R15, R22, 0.48089820146560668945 ;  /* 0x3ef6384a0f167423 */ /* 0x000fe20000010016 */
[----:B------:R-:W-:Y:S01]  /*a350*/  LOP3.LUT R115, R160, 0x7f, RZ, 0xc0, !PT ;  /* 0x0000007fa0737812 */ /* 0x000fe200078ec0ff */
[----:B------:R-:W-:Y:S01]  /*a360*/  FFMA.FTZ R14, R13, R14, -0.72134751081466674805 ;  /* 0xbf38aa3b0d0e7423 */ /* 0x000fe2000001000e */
[----:B------:R-:W-:-:S02]  /*a370*/  IMAD R50, R3, 0x2, R48 ;  /* 0x0000000203327824 */ /* 0x000fc400078e0230 */
[----:B------:R-:W-:Y:S01]  /*a380*/  FFMA.FTZ R22, R15, R22, -0.72134751081466674805 ;  /* 0xbf38aa3b0f167423 */ /* 0x000fe20000010016 */
[----:B------:R-:W-:Y:S01]  /*a390*/  LOP3.LUT R12, R12, 0xffff, RZ, 0xc0, !PT ;  /* 0x0000ffff0c0c7812 */ /* 0x000fe200078ec0ff */
[----:B------:R-:W-:Y:S01]  /*a3a0*/  FMUL R14, R13, R14 ;  /* 0x0000000e0d0e7220 */ /* 0x000fe20000400000 */
[----:B------:R-:W-:Y:S02]  /*a3b0*/  IMAD R52, R3, 0x2, R50 ;  /* 0x0000000203347824 */ /* 0x000fe400078e0232 */
[----:B------:R-:W-:Y:S01]  /*a3c0*/  FMUL R22, R15, R22 ;  /* 0x000000160f167220 */ /* 0x000fe20000400000 */
[----:B------:R-:W-:Y:S01]  /*a3d0*/  PRMT R21, R29, 0x5410, R62 ;  /* 0x000054101d157816 */ /* 0x000fe2000000003e */
[----:B------:R-:W-:Y:S01]  /*a3e0*/  FMUL R14, R13, R14 ;  /* 0x0000000e0d0e7220 */ /* 0x000fe20000400000 */
[----:B------:R-:W-:Y:S02]  /*a3f0*/  IMAD R54, R3, 0x2, R52 ;  /* 0x0000000203367824 */ /* 0x000fe400078e0234 */
[----:B------:R-:W-:Y:S01]  /*a400*/  FMUL R22, R15, R22 ;  /* 0x000000160f167220 */ /* 0x000fe20000400000 */
[----:B------:R-:W-:Y:S01]  /*a410*/  LEA R115, R115, UR17, 0x4 ;  /* 0x0000001173737c11 */ /* 0x000fe2000f8e20ff */
[----:B------:R-:W-:Y:S01]  /*a420*/  FFMA.FTZ R13, R13, 1.4426950216293334961, R14 ;  /* 0x3fb8aa3b0d0d7823 */ /* 0x000fe2000001000e */
[----:B------:R-:W-:-:S02]  /*a430*/  IMAD R56, R3, 0x2, R54 ;  /* 0x0000000203387824 */ /* 0x000fc400078e0236 */
[----:B------:R-:W-:Y:S01]  /*a440*/  FFMA.FTZ R15, R15, 1.4426950216293334961, R22 ;  /* 0x3fb8aa3b0f0f7823 */ /* 0x000fe20000010016 */
[--C-:B------:R-:W-:Y:S01]  /*a450*/  PRMT R30, R31, 0x4210, R12.reuse ;  /* 0x000042101f1e7816 */ /* 0x100fe2000000000c */
[----:B------:R-:W-:Y:S01]  /*a460*/  FADD R100, R100, R13 ;  /* 0x0000000d64647221 */ /* 0x000fe20000000000 */
[----:B------:R-:W-:Y:S01]  /*a470*/  PRMT R31, R21, 0x5210, R12 ;  /* 0x00005210151f7816 */ /* 0x000fe2000000000c */
[----:B------:R-:W-:Y:S01]  /*a480*/  FADD R114, R114, R15 ;  /* 0x0000000f72727221 */ /* 0x000fe20000000000 */
[----:B------:R-:W-:Y:S01]  /*a490*/  BAR.SYNC.DEFER_BLOCKING 0x0 ;  /* 0x0000000000007b1d */ /* 0x000fe20000010000 */
[----:B------:R-:W-:Y:S01]  /*a4a0*/  IMAD R58, R3, 0x2, R56 ;  /* 0x00000002033a7824 */ /* 0x000fe200078e0238 */
[----:B------:R-:W-:Y:S02]  /*a4b0*/  F2FP.SATFINITE.E4M3.F32.PACK_AB_MERGE_C R10, R10, R47, RZ ;  /* 0x0000002f0a0a723e */ /* 0x000fe400048070ff */
[----:B------:R-:W-:Y:S01]  /*a4c0*/  PRMT R27, R27, 0x5410, R46 ;  /* 0x000054101b1b7816 */ /* 0x000fe2000000002e */
[----:B------:R-:W-:Y:S01]  /*a4d0*/  IMAD R60, R3, 0x2, R58 ;  /* 0x00000002033c7824 */ /* 0x000fe200078e023a */
[----:B------:R-:W-:-:S02]  /*a4e0*/  LOP3.LUT R10, R10, 0xffff, RZ, 0xc0, !PT ;  /* 0x0000ffff0a0a7812 */ /* 0x000fc400078ec0ff */
[----:B------:R-:W-:Y:S01]  /*a4f0*/  ISETP.GE.U32.AND P1, PT, R8, 0x7f800000, PT ;  /* 0x7f8000000800780c */ /* 0x000fe20003f26070 */
[----:B------:R-:W-:Y:S01]  /*a500*/  IMAD R64, R3, 0x4, R60 ;  /* 0x0000000403407824 */ /* 0x000fe200078e023c */
[--C-:B------:R-:W-:Y:S02]  /*a510*/  PRMT R28, R25, 0x4210, R10.reuse ;  /* 0x00004210191c7816 */ /* 0x100fe4000000000a */
[----:B------:R-:W-:Y:S01]  /*a520*/  PRMT R29, R27, 0x5210, R10 ;  /* 0x000052101b1d7816 */ /* 0x000fe2000000000a */
[----:B------:R-:W-:Y:S01]  /*a530*/  IMAD R66, R3, 0x2, R64 ;  /* 0x0000000203427824 */ /* 0x000fe200078e0240 */
[----:B------:R-:W-:Y:S02]  /*a540*/  LOP3.LUT R9, R9, 0xffff, RZ, 0xc0, !PT ;  /* 0x0000ffff09097812 */ /* 0x000fe400078ec0ff */
[----:B------:R-:W-:Y:S01]  /*a550*/  LOP3.LUT R11, R11, 0xffff, RZ, 0xc0, !PT ;  /* 0x0000ffff0b0b7812 */ /* 0x000fe200078ec0ff */
[----:B------:R-:W-:Y:S01]  /*a560*/  IMAD R68, R3, 0x2, R66 ;  /* 0x0000000203447824 */ /* 0x000fe200078e0242 */
[----:B------:R-:W-:-:S02]  /*a570*/  PRMT R46, R33, 0x5410, R78 ;  /* 0x00005410212e7816 */ /* 0x000fc4000000004e */
[----:B------:R-:W-:Y:S01]  /*a580*/  PRMT R62, R35, 0x5410, R80 ;  /* 0x00005410233e7816 */ /* 0x000fe20000000050 */
[C---:B------:R-:W-:Y:S01]  /*a590*/  IMAD R70, R3.reuse, 0x2, R68 ;  /* 0x0000000203467824 */ /* 0x040fe200078e0244 */
[----:B------:R-:W-:Y:S01]  /*a5a0*/  FSETP.NEU.AND P0, PT, R8, RZ, PT ;  /* 0x000000ff0800720b */ /* 0x000fe20003f0d000 */
[----:B0-----:R-:W-:Y:S01]  /*a5b0*/  @P1 IMAD.MOV.U32 R5, RZ, RZ, 0x7f800000 ;  /* 0x7f800000ff051424 */ /* 0x001fe200078e00ff */
[----:B------:R-:W0:Y:S01]  /*a5c0*/  LDS.128 R12, [R115] ;  /* 0x00000000730c7984 */ /* 0x000e220000000c00 */
[C---:B------:R-:W-:Y:S01]  /*a5d0*/  IMAD R72, R3.reuse, 0x2, R70 ;  /* 0x0000000203487824 */ /* 0x040fe200078e0246 */
[--C-:B------:R-:W-:Y:S01]  /*a5e0*/  PRMT R24, R110, 0x4210, R9.reuse ;  /* 0x000042106e187816 */ /* 0x100fe20000000009 */
[----:B------:R-:W-:Y:S01]  /*a5f0*/  @P1 FFMA.FTZ R100, R8, R5, +INF ;  /* 0x7f80000008641423 */ /* 0x000fe20000010005 */
[----:B------:R-:W-:Y:S01]  /*a600*/  BAR.SYNC.DEFER_BLOCKING 0x0 ;  /* 0x0000000000007b1d */ /* 0x000fe20000010000 */
[----:B------:R-:W-:Y:S01]  /*a610*/  IMAD R74, R3, 0x2, R72 ;  /* 0x00000002034a7824 */ /* 0x000fe200078e0248 */
[----:B------:R-:W-:-:S02]  /*a620*/  PRMT R25, R46, 0x5210, R9 ;  /* 0x000052102e197816 */ /* 0x000fc40000000009 */
[--C-:B------:R-:W-:Y:S01]  /*a630*/  PRMT R26, R112, 0x4210, R11.reuse ;  /* 0x00004210701a7816 */ /* 0x100fe2000000000b */
[----:B------:R-:W-:Y:S01]  /*a640*/  IMAD R76, R3, 0x2, R74 ;  /* 0x00000002034c7824 */ /* 0x000fe200078e024a */
[----:B------:R-:W-:Y:S02]  /*a650*/  PRMT R27, R62, 0x5210, R11 ;  /* 0x000052103e1b7816 */ /* 0x000fe4000000000b */
[----:B------:R-:W-:Y:S01]  /*a660*/  PRMT R130, R37, 0x5410, R82 ;  /* 0x0000541025827816 */ /* 0x000fe20000000052 */
[----:B------:R-:W-:Y:S01]  /*a670*/  IMAD R94, R3, 0x4, R76 ;  /* 0x00000004035e7824 */ /* 0x000fe200078e024c */
[----:B------:R-:W-:Y:S02]  /*a680*/  PRMT R134, R39, 0x5410, R84 ;  /* 0x0000541027867816 */ /* 0x000fe40000000054 */
[----:B------:R-:W-:Y:S01]  /*a690*/  ISETP.GE.U32.AND P2, PT, R16, 0x7f800000, PT ;  /* 0x7f8000001000780c */ /* 0x000fe20003f46070 */
[----:B------:R-:W-:Y:S01]  /*a6a0*/  IMAD R96, R3, 0x2, R94 ;  /* 0x0000000203607824 */ /* 0x000fe200078e025e */
[----:B------:R-:W-:-:S02]  /*a6b0*/  LOP3.LUT R17, R17, 0xffff, RZ, 0xc0, !PT ;  /* 0x0000ffff11117812 */ /* 0x000fc400078ec0ff */
[----:B------:R-:W-:Y:S01]  /*a6c0*/  LOP3.LUT R19, R19, 0xffff, RZ, 0xc0, !PT ;  /* 0x0000ffff13137812 */ /* 0x000fe200078ec0ff */
[C---:B------:R-:W-:Y:S01]  /*a6d0*/  IMAD R98, R3.reuse, 0x2, R96 ;  /* 0x0000000203627824 */ /* 0x040fe200078e0260 */
[----:B------:R-:W-:Y:S02]  /*a6e0*/  LOP3.LUT R158, R158, 0x3f, R160, 0xf8, !PT ;  /* 0x0000003f9e9e7812 */ /* 0x000fe400078ef8a0 */
[C---:B------:R-:W-:Y:S01]  /*a6f0*/  LEA.HI R146, R160.reuse, 0x3e, RZ, 0x1a ;  /* 0x0000003ea0927811 */ /* 0x040fe200078fd0ff */
[C---:B------:R-:W-:Y:S01]  /*a700*/  IMAD R92, R3.reuse, 0x2, R98 ;  /* 0x00000002035c7824 */ /* 0x040fe200078e0262 */
[C---:B------:R-:W-:Y:S01]  /*a710*/  LEA.HI R148, R160.reuse, 0x4e, RZ, 0x1a ;  /* 0x0000004ea0947811 */ /* 0x040fe200078fd0ff */
[----:B------:R1:W-:Y:S02]  /*a720*/  STSM.16.M88.4 [R2], R28 ;  /* 0x0000001c02007844 */ /* 0x0003e40000000200 */
[C---:B------:R-:W-:Y:S01]  /*a730*/  IMAD R90, R3.reuse, 0x2, R92 ;  /* 0x00000002035a7824 */ /* 0x040fe200078e025c */
[C---:B------:R-:W-:Y:S01]  /*a740*/  LEA.HI R150, R160.reuse, 0x5e, RZ, 0x1a ;  /* 0x0000005ea0967811 */ /* 0x040fe200078fd0ff */
[----:B------:R-:W-:Y:S01]  /*a750*/  @P2 IMAD.MOV.U32 R5, RZ, RZ, 0x7f800000 ;  /* 0x7f800000ff052424 */ /* 0x000fe200078e00ff */
[----:B------:R-:W-:Y:S01]  /*a760*/  BAR.SYNC.DEFER_BLOCKING 0x0 ;  /* 0x0000000000007b1d */ /* 0x000fe20000010000 */
[C---:B------:R-:W-:Y:S01]  /*a770*/  IMAD R88, R3.reuse, 0x2, R90 ;  /* 0x0000000203587824 */ /* 0x040fe200078e025a */
[----:B------:R-:W-:Y:S01]  /*a780*/  LEA.HI R152, R160, 0x6e, RZ, 0x1a ;  /* 0x0000006ea0987811 */ /* 0x000fe200078fd0ff */
[----:B------:R-:W-:Y:S01]  /*a790*/  @P2 FFMA.FTZ R114, R16, R5, +INF ;  /* 0x7f80000010722423 */ /* 0x000fe20000010005 */
[----:B------:R-:W-:Y:S01]  /*a7a0*/  LEA.HI R156, R160, 0x7e, RZ, 0x1a ;  /* 0x0000007ea09c7811 */ /* 0x000fe200078fd0ff */
[----:B------:R-:W-:Y:S01]  /*a7b0*/  IMAD R18, R3, 0x2, R88 ;  /* 0x0000000203127824 */ /* 0x000fe200078e0258 */
[----:B------:R-:W-:Y:S01]  /*a7c0*/  FSETP.NEU.AND P1, PT, R16, RZ, PT ;  /* 0x000000ff1000720b */ /* 0x000fe20003f2d000 */
[-C--:B------:R-:W-:Y:S01]  /*a7d0*/  IMAD R146, R146, R3.reuse, RZ ;  /* 0x0000000392927224 */ /* 0x080fe200078e02ff */
[----:B0-----:R-:W-:Y:S01]  /*a7e0*/  PRMT R143, R13, 0x7773, RZ ;  /* 0x000077730d8f7816 */ /* 0x001fe200000000ff */
[----:B------:R-:W-:Y:S01]  /*a7f0*/  IMAD R20, R3, 0x4, R18 ;  /* 0x0000000403147824 */ /* 0x000fe200078e0212 */
[----:B------:R-:W-:Y:S01]  /*a800*/  PRMT R145, R13, 0x7772, RZ ;  /* 0x000077720d917816 */ /* 0x000fe200000000ff */
[-C--:B------:R-:W-:Y:S01]  /*a810*/  IMAD R148, R148, R3.reuse, RZ ;  /* 0x0000000394947224 */ /* 0x080fe200078e02ff */
[--C-:B-1----:R-:W-:Y:S01]  /*a820*/  PRMT R28, R120, 0x4210, R17.reuse ;  /* 0x00004210781c7816 */ /* 0x102fe20000000011 */
[C---:B------:R-:W-:Y:S01]  /*a830*/  IMAD R78, R3.reuse, 0x2, R20 ;  /* 0x00000002034e7824 */ /* 0x040fe200078e0214 */
[----:B------:R-:W-:Y:S01]  /*a840*/  PRMT R29, R130, 0x5210, R17 ;  /* 0x00005210821d7816 */ /* 0x000fe20000000011 */
[-C--:B------:R-:W-:Y:S01]  /*a850*/  IMAD R150, R150, R3.reuse, RZ ;  /* 0x0000000396967224 */ /* 0x080fe200078e02ff */
[--C-:B------:R-:W-:Y:S01]  /*a860*/  PRMT R30, R132, 0x4210, R19.reuse ;  /* 0x00004210841e7816 */ /* 0x100fe20000000013 */
[----:B------:R-:W-:Y:S01]  /*a870*/  IMAD R80, R3, 0x2, R78 ;  /* 0x0000000203507824 */ /* 0x000fe200078e024e */
[----:B------:R-:W-:Y:S01]  /*a880*/  PRMT R31, R134, 0x5210, R19 ;  /* 0x00005210861f7816 */ /* 0x000fe20000000013 */
[-C--:B------:R-:W-:Y:S01]  /*a890*/  IMAD R152, R152, R3.reuse, RZ ;  /* 0x0000000398987224 */ /* 0x080fe200078e02ff */
[----:B------:R-:W-:Y:S01]  /*a8a0*/  PRMT R147, R13, 0x7771, RZ ;  /* 0x000077710d937816 */ /* 0x000fe200000000ff */
[----:B------:R-:W-:Y:S01]  /*a8b0*/  IMAD R82, R3, 0x2, R80 ;  /* 0x0000000203527824 */ /* 0x000fe200078e0250 */
[----:B------:R-:W-:Y:S01]  /*a8c0*/  PRMT R155, R13, 0x7770, RZ ;  /* 0x000077700d9b7816 */ /* 0x000fe200000000ff */
[----:B------:R-:W-:Y:S01]  /*a8d0*/  IMAD R13, R158, UR5, RZ ;  /* 0x000000059e0d7c24 */ /* 0x000fe2000f8e02ff */
[----:B------:R-:W0:Y:S01]  /*a8e0*/  LDS.128 R8, [R115] ;  /* 0x0000000073087984 */ /* 0x000e220000000c00 */
[C---:B------:R-:W-:Y:S01]  /*a8f0*/  IMAD R84, R3.reuse, 0x2, R82 ;  /* 0x0000000203547824 */ /* 0x040fe200078e0252 */
[----:B------:R-:W-:Y:S01]  /*a900*/  USHF.R.S32.HI UR5, URZ, 0x1f, UR4 ;  /* 0x0000001f3f057899 */ /* 0x000fe20008011404 */
[----:B------:R-:W-:Y:S01]  /*a910*/  PRMT R151, R12, 0x7770, RZ ;  /* 0x000077700c977816 */ /* 0x000fe200000000ff */
[----:B------:R-:W-:Y:S01]  /*a920*/  BAR.SYNC.DEFER_BLOCKING 0x0 ;  /* 0x0000000000007b1d */ /* 0x000fe20000010000 */
[----:B------:R-:W-:Y:S01]  /*a930*/  IMAD R86, R3, 0x2, R84 ;  /* 0x0000000203567824 */ /* 0x000fe200078e0254 */
[----:B--2---:R-:W-:Y:S01]  /*a940*/  IADD3 R153, P2, P3, R13, UR4, R232 ;  /* 0x000000040d997c10 */ /* 0x004fe2000fb5e0e8 */
[----:B------:R-:W-:Y:S01]  /*a950*/  IMAD R156, R156, R3, RZ ;  /* 0x000000039c9c7224 */ /* 0x000fe200078e02ff */
[----:B------:R-:W-:Y:S01]  /*a960*/  PRMT R173, R14, 0x7770, RZ ;  /* 0x000077700ead7816 */ /* 0x000fe200000000ff */
[----:B------:R-:W-:Y:S01]  /*a970*/  IMAD R106, R3, 0x2, R86 ;  /* 0x00000002036a7824 */ /* 0x000fe200078e0256 */
[----:B------:R-:W-:Y:S01]  /*a980*/  IADD3 R22, P5, R32, R153, RZ ;  /* 0x0000009920167210 */ /* 0x000fe20007fbe0ff */
[----:B------:R-:W-:Y:S01]  /*a990*/  ULDC UR4, c[0x0][0x27c] ;  /* 0x00009f0000047ab9 */ /* 0x000fe20000000800 */
[----:B------:R-:W-:Y:S01]  /*a9a0*/  PRMT R179, R15, 0x7770, RZ ;  /* 0x000077700fb37816 */ /* 0x000fe200000000ff */
[C---:B------:R-:W-:Y:S01]  /*a9b0*/  IMAD R124, R3.reuse, 0x4, R106 ;  /* 0x00000004037c7824 */ /* 0x040fe200078e026a */
[----:B------:R-:W-:Y:S01]  /*a9c0*/  PRMT R139, R12, 0x7771, RZ ;  /* 0x000077710c8b7816 */ /* 0x000fe200000000ff */
[----:B------:R-:W-:Y:S01]  /*a9d0*/  UIMAD UR4, UR16, UR4, URZ ;  /* 0x00000004100472a4 */ /* 0x000fe2000f8e023f */
[----:B------:R-:W-:Y:S01]  /*a9e0*/  PRMT R161, R14, 0x7771, RZ ;  /* 0x000077710ea17816 */ /* 0x000fe200000000ff */
[----:B------:R-:W-:Y:S01]  /*a9f0*/  IMAD R128, R3, 0x2, R124 ;  /* 0x0000000203807824 */ /* 0x000fe200078e027c */
[----:B------:R-:W-:Y:S01]  /*aa00*/  PRMT R171, R15, 0x7771, RZ ;  /* 0x000077710fab7816 */ /* 0x000fe200000000ff */
[----:B------:R-:W-:Y:S01]  /*aa10*/  USHF.L.U32 UR6, UR4, 0x2, URZ ;  /* 0x0000000204067899 */ /* 0x000fe2000800063f */
[----:B------:R-:W-:Y:S01]  /*aa20*/  PRMT R137, R12, 0x7772, RZ ;  /* 0x000077720c897816 */ /* 0x000fe200000000ff */
[----:B------:R-:W-:Y:S01]  /*aa30*/  IMAD R126, R3, 0x2, R128 ;  /* 0x00000002037e7824 */ /* 0x000fe200078e0280 */
[----:B------:R-:W-:-:S02]  /*aa40*/  PRMT R159, R14, 0x7772, RZ ;  /* 0x000077720e9f7816 */ /* 0x000fc400000000ff */
[----:B------:R-:W-:Y:S01]  /*aa50*/  PRMT R169, R15, 0x7772, RZ ;  /* 0x000077720fa97816 */ /* 0x000fe200000000ff */
[C---:B------:R-:W-:Y:S01]  /*aa60*/  IMAD R122, R3.reuse, 0x2, R126 ;  /* 0x00000002037a7824 */ /* 0x040fe200078e027e */
[----:B------:R-:W-:Y:S01]  /*aa70*/  PRMT R135, R12, 0x7773, RZ ;  /* 0x000077730c877816 */ /* 0x000fe200000000ff */
[----:B------:R1:W-:Y:S02]  /*aa80*/  STSM.16.M88.4 [R2], R24 ;  /* 0x0000001802007844 */ /* 0x0003e40000000200 */
[C---:B------:R-:W-:Y:S01]  /*aa90*/  IMAD R102, R3.reuse, 0x2, R122 ;  /* 0x0000000203667824 */ /* 0x040fe200078e027a */
[----:B------:R-:W-:Y:S01]  /*aaa0*/  PRMT R157, R14, 0x7773, RZ ;  /* 0x000077730e9d7816 */ /* 0x000fe200000000ff */
[----:B------:R-:W-:Y:S02]  /*aab0*/  BAR.SYNC.DEFER_BLOCKING 0x0 ;  /* 0x0000000000007b1d */ /* 0x000fe40000010000 */
[----:B------:R-:W-:Y:S01]  /*aac0*/  IMAD R104, R3, 0x2, R102 ;  /* 0x0000000203687824 */ /* 0x000fe200078e0266 */
[----:B------:R-:W-:-:S02]  /*aad0*/  PRMT R167, R15, 0x7773, RZ ;  /* 0x000077730fa77816 */ /* 0x000fc400000000ff */
[----:B------:R-:W-:Y:S01]  /*aae0*/  FSEL R100, R100, -INF , P0 ;  /* 0xff80000064647808 */ /* 0x000fe20000000000 */
[C---:B------:R-:W-:Y:S01]  /*aaf0*/  IMAD R108, R3.reuse, 0x2, R104 ;  /* 0x00000002036c7824 */ /* 0x040fe200078e0268 */
[----:B------:R-:W-:Y:S02]  /*ab00*/  FSEL R114, R114, -INF , P1 ;  /* 0xff80000072727808 */ /* 0x000fe40000800000 */
[----:B0-----:R-:W-:Y:S01]  /*ab10*/  PRMT R191, R8, 0x7770, RZ ;  /* 0x0000777008bf7816 */ /* 0x001fe200000000ff */
[----:B------:R-:W-:Y:S01]  /*ab20*/  IMAD R110, R3, 0x4, R108 ;  /* 0x00000004036e7824 */ /* 0x000fe200078e026c */
[----:B------:R-:W-:Y:S01]  /*ab30*/  PRMT R205, R9, 0x7770, RZ ;  /* 0x0000777009cd7816 */ /* 0x000fe200000000ff */
[----:B------:R-:W-:Y:S01]  /*ab40*/  FFMA R100, R100, 0.69314718246459960938, R149 ;  /* 0x3f31721864647823 */ /* 0x000fe20000000095 */
[----:B-1----:R-:W-:Y:S01]  /*ab50*/  IADD3 R26, P4, R36, R153, RZ ;  /* 0x00000099241a7210 */ /* 0x002fe20007f9e0ff */
[----:B------:R-:W-:Y:S01]  /*ab60*/  IMAD R112, R3, 0x2, R110 ;  /* 0x0000000203707824 */ /* 0x000fe200078e026e */
[----:B------:R-:W-:Y:S01]  /*ab70*/  PRMT R219, R10, 0x7770, RZ ;  /* 0x000077700adb7816 */ /* 0x000fe200000000ff */
[----:B------:R-:W-:Y:S01]  /*ab80*/  FFMA R101, R114, 0.69314718246459960938, R101 ;  /* 0x3f31721872657823 */ /* 0x000fe20000000065 */
[----:B------:R-:W-:Y:S01]  /*ab90*/  PRMT R229, R11, 0x7770, RZ ;  /* 0x000077700be57816 */ /* 0x000fe200000000ff */
[----:B------:R-:W-:Y:S01]  /*aba0*/  IMAD R116, R3, 0x2, R112 ;  /* 0x0000000203747824 */ /* 0x000fe200078e0270 */
[----:B------:R-:W-:-:S02]  /*abb0*/  PRMT R177, R8, 0x7771, RZ ;  /* 0x0000777108b17816 */ /* 0x000fc400000000ff */
[----:B------:R-:W-:Y:S01]  /*abc0*/  PRMT R189, R9, 0x7771, RZ ;  /* 0x0000777109bd7816 */ /* 0x000fe200000000ff */
[C---:B------:R-:W-:Y:S01]  /*abd0*/  IMAD R118, R3.reuse, 0x2, R116 ;  /* 0x0000000203767824 */ /* 0x040fe200078e0274 */
[----:B------:R-:W-:Y:S01]  /*abe0*/  PRMT R203, R10, 0x7771, RZ ;  /* 0x000077710acb7816 */ /* 0x000fe200000000ff */
[----:B------:R-:W0:Y:S02]  /*abf0*/  LDS.128 R4, [R115] ;  /* 0x0000000073047984 */ /* 0x000e240000000c00 */
[----:B------:R-:W-:Y:S01]  /*ac00*/  IMAD R120, R3, 0x2, R118 ;  /* 0x0000000203787824 */ /* 0x000fe200078e0276 */
[----:B------:R-:W-:Y:S01]  /*ac10*/  PRMT R217, R11, 0x7771, RZ ;  /* 0x000077710bd97816 */ /* 0x000fe200000000ff */
[----:B------:R-:W-:Y:S02]  /*ac20*/  BAR.SYNC.DEFER_BLOCKING 0x0 ;  /* 0x0000000000007b1d */ /* 0x000fe40000010000 */
[----:B------:R-:W-:Y:S01]  /*ac30*/  IMAD R130, R3, 0x2, R120 ;  /* 0x0000000203827824 */ /* 0x000fe200078e0278 */
[----:B------:R-:W-:-:S02]  /*ac40*/  PRMT R175, R8, 0x7772, RZ ;  /* 0x0000777208af7816 */ /* 0x000fc400000000ff */
[----:B------:R-:W-:Y:S01]  /*ac50*/  PRMT R187, R9, 0x7772, RZ ;  /* 0x0000777209bb7816 */ /* 0x000fe200000000ff */
[C---:B------:R-:W-:Y:S01]  /*ac60*/  IMAD R132, R3.reuse, 0x2, R130 ;  /* 0x0000000203847824 */ /* 0x040fe200078e0282 */
[----:B------:R-:W-:Y:S02]  /*ac70*/  PRMT R133, R8, 0x7773, RZ ;  /* 0x0000777308857816 */ /* 0x000fe400000000ff */
[C---:B------:R-:W-:Y:S01]  /*ac80*/  PRMT R201, R10.reuse, 0x7772, RZ ;  /* 0x000077720ac97816 */ /* 0x040fe200000000ff */
[----:B------:R-:W-:Y:S01]  /*ac90*/  IMAD R134, R3, 0x4, R132 ;  /* 0x0000000403867824 */ /* 0x000fe200078e0284 */
[----:B------:R-:W-:Y:S02]  /*aca0*/  PRMT R163, R10, 0x7773, RZ ;  /* 0x000077730aa37816 */ /* 0x000fe400000000ff */
[----:B------:R-:W-:Y:S01]  /*acb0*/  PRMT R215, R11, 0x7772, RZ ;  /* 0x000077720bd77816 */ /* 0x000fe200000000ff */
[----:B------:R-:W-:Y:S01]  /*acc0*/  IMAD R142, R3, 0x2, R134 ;  /* 0x00000002038e7824 */ /* 0x000fe200078e0286 */
[----:B------:R-:W-:-:S02]  /*acd0*/  PRMT R141, R9, 0x7773, RZ ;  /* 0x00007773098d7816 */ /* 0x000fc400000000ff */
[----:B------:R-:W-:Y:S01]  /*ace0*/  PRMT R165, R11, 0x7773, RZ ;  /* 0x000077730ba57816 */ /* 0x000fe200000000ff */
[----:B------:R-:W-:-:S04]  /*acf0*/  IMAD R138, R3, 0x2, R142 ;  /* 0x00000002038a7824 */ /* 0x000fc800078e028e */
[C---:B------:R-:W-:Y:S01]  /*ad00*/  IMAD R136, R3.reuse, 0x2, R138 ;  /* 0x0000000203887824 */ /* 0x040fe200078e028a */
[----:B------:R1:W-:Y:S03]  /*ad10*/  STSM.16.M88.4 [R2], R28 ;  /* 0x0000001c02007844 */ /* 0x0003e60000000200 */
[----:B------:R-:W-:-:S04]  /*ad20*/  IMAD R140, R3, 0x2, R136 ;  /* 0x00000002038c7824 */ /* 0x000fc800078e0288 */
[----:B------:R-:W-:-:S04]  /*ad30*/  IMAD R144, R3, 0x2, R140 ;  /* 0x0000000203907824 */ /* 0x000fc800078e028c */
[----:B------:R-:W-:Y:S01]  /*ad40*/  IMAD R154, R3, 0x2, R144 ;  /* 0x00000002039a7824 */ /* 0x000fe200078e0290 */
[C---:B0-----:R-:W-:Y:S02]  /*ad50*/  PRMT R181, R4.reuse, 0x7773, RZ ;  /* 0x0000777304b57816 */ /* 0x041fe400000000ff */
[C---:B------:R-:W-:Y:S02]  /*ad60*/  PRMT R183, R4.reuse, 0x7772, RZ ;  /* 0x0000777204b77816 */ /* 0x040fe400000000ff */
[----:B-1----:R-:W-:Y:S02]  /*ad70*/  SHF.R.S32.HI R2, RZ, 0x1f, R13 ;  /* 0x0000001fff027819 */ /* 0x002fe4000001140d */
[----:B------:R-:W-:Y:S02]  /*ad80*/  PRMT R185, R4, 0x7771, RZ ;  /* 0x0000777104b97816 */ /* 0x000fe400000000ff */
[----:B------:R-:W-:Y:S01]  /*ad90*/  IADD3.X R233, R2, UR5, R233, P2, P3 ;  /* 0x0000000502e97c10 */ /* 0x000fe200097e64e9 */
[----:B------:R-:W-:Y:S01]  /*ada0*/  UIMAD.WIDE UR4, UR4, 0x4, URZ ;  /* 0x00000004040478a5 */ /* 0x000fe2000f8e023f */
[----:B------:R-:W-:-:S02]  /*adb0*/  LEA.HI R2, R160, 0xe, RZ, 0x1a ;  /* 0x0000000ea0027811 */ /* 0x000fc400078fd0ff */
[-C--:B------:R-:W-:Y:S02]  /*adc0*/  IADD3 R24, P2, R34, R153.reuse, RZ ;  /* 0x0000009922187210 */ /* 0x080fe40007f5e0ff */
[----:B------:R-:W-:Y:S01]  /*add0*/  IADD3 R28, P3, R38, R153, RZ ;  /* 0x00000099261c7210 */ /* 0x000fe20007f7e0ff */
[----:B------:R-:W-:Y:S01]  /*ade0*/  IMAD R2, R2, R3, RZ ;  /* 0x0000000302027224 */ /* 0x000fe200078e02ff */
[----:B------:R-:W-:Y:S02]  /*adf0*/  PRMT R199, R4, 0x7770, RZ ;  /* 0x0000777004c77816 */ /* 0x000fe400000000ff */
[----:B------:R-:W-:Y:S02]  /*ae00*/  IADD3 R30, P6, R40, R153, RZ ;  /* 0x00000099281e7210 */ /* 0x000fe40007fde0ff */
[----:B------:R-:W-:Y:S01]  /*ae10*/  LEA.HI.X.SX32 R23, R32, R233, 0x1, P5 ;  /* 0x000000e920177211 */ /* 0x000fe200028f0eff */
[----:B------:R-:W-:Y:S01]  /*ae20*/  BAR.SYNC.DEFER_BLOCKING 0x0 ;  /* 0x0000000000007b1d */ /* 0x000fe20000010000 */
[----:B------:R-:W-:-:S02]  /*ae30*/  LEA.HI R4, R160, 0x1e, RZ, 0x1a ;  /* 0x0000001ea0047811 */ /* 0x000fc400078fd0ff */
[----:B------:R-:W-:Y:S02]  /*ae40*/  IADD3 R32, P5, R42, R153, RZ ;  /* 0x000000992a207210 */ /* 0x000fe40007fbe0ff */
[----:B------:R-:W-:Y:S01]  /*ae50*/  LEA.HI.X.SX32 R25, R34, R233, 0x1, P2 ;  /* 0x000000e922197211 */ /* 0x000fe200010f0eff */
[----:B------:R-:W-:Y:S01]  /*ae60*/  IMAD R4, R4, R3, RZ ;  /* 0x0000000304047224 */ /* 0x000fe200078e02ff */
[----:B------:R-:W-:Y:S02]  /*ae70*/  IADD3 R34, P2, R44, R153, RZ ;  /* 0x000000992c227210 */ /* 0x000fe40007f5e0ff */
[----:B------:R-:W-:Y:S02]  /*ae80*/  LEA.HI.X.SX32 R27, R36, R233, 0x1, P4 ;  /* 0x000000e9241b7211 */ /* 0x000fe400020f0eff */
[----:B------:R-:W-:Y:S02]  /*ae90*/  IADD3 R36, P4, R2, R153, RZ ;  /* 0x0000009902247210 */ /* 0x000fe40007f9e0ff */
[----:B------:R-:W-:-:S02]  /*aea0*/  LEA.HI.X.SX32 R29, R38, R233, 0x1, P3 ;  /* 0x000000e9261d7211 */ /* 0x000fc400018f0eff */
[----:B------:R-:W-:Y:S02]  /*aeb0*/  IADD3 R38, P3, R48, R153, RZ ;  /* 0x0000009930267210 */ /* 0x000fe40007f7e0ff */
[----:B------:R-:W-:Y:S02]  /*aec0*/  LEA.HI.X.SX32 R31, R40, R233, 0x1, P6 ;  /* 0x000000e9281f7211 */ /* 0x000fe400030f0eff */
[----:B------:R-:W-:Y:S02]  /*aed0*/  IADD3 R40, P6, R50, R153, RZ ;  /* 0x0000009932287210 */ /* 0x000fe40007fde0ff */
[----:B------:R-:W-:Y:S02]  /*aee0*/  LEA.HI.X.SX32 R33, R42, R233, 0x1, P5 ;  /* 0x000000e92a217211 */ /* 0x000fe400028f0eff */
[----:B------:R-:W-:Y:S01]  /*aef0*/  IADD3 R42, P5, R52, R153, RZ ;  /* 0x00000099342a7210 */ /* 0x000fe20007fbe0ff */
[----:B------:R-:W-:Y:S01]  /*af00*/  STG.E.U8 desc[UR24][R22.64], R151 ;  /* 0x0000009716007986 */ /* 0x000fe2000c101118 */
[----:B------:R-:W-:-:S02]  /*af10*/  LEA.HI.X.SX32 R35, R44, R233, 0x1, P2 ;  /* 0x000000e92c237211 */ /* 0x000fc400010f0eff */
[----:B------:R-:W-:Y:S01]  /*af20*/  IADD3 R44, P2, R54, R153, RZ ;  /* 0x00000099362c7210 */ /* 0x000fe20007f5e0ff */
[----:B------:R-:W-:Y:S01]  /*af30*/  STG.E.U8 desc[UR24][R24.64], R155 ;  /* 0x0000009b18007986 */ /* 0x000fe2000c101118 */
[----:B------:R-:W-:Y:S02]  /*af40*/  LEA.HI.X.SX32 R37, R2, R233, 0x1, P4 ;  /* 0x000000e902257211 */ /* 0x000fe400020f0eff */
[C---:B------:R-:W-:Y:S01]  /*af50*/  PRMT R207, R6.reuse, 0x7773, RZ ;  /* 0x0000777306cf7816 */ /* 0x040fe200000000ff */
[----:B------:R-:W-:Y:S01]  /*af60*/  STG.E.U8 desc[UR24][R26.64], R173 ;  /* 0x000000ad1a007986 */ /* 0x000fe2000c101118 */
[C---:B------:R-:W-:Y:S02]  /*af70*/  PRMT R209, R6.reuse, 0x7772, RZ ;  /* 0x0000777206d17816 */ /* 0x040fe400000000ff */
[C---:B------:R-:W-:Y:S01]  /*af80*/  PRMT R211, R6.reuse, 0x7771, RZ ;  /* 0x0000777106d37816 */ /* 0x040fe200000000ff */
[----:B------:R-:W-:Y:S01]  /*af90*/  STG.E.U8 desc[UR24][R28.64], R179 ;  /* 0x000000b31c007986 */ /* 0x000fe2000c101118 */
[----:B------:R-:W-:-:S02]  /*afa0*/  PRMT R227, R6, 0x7770, RZ ;  /* 0x0000777006e37816 */ /* 0x000fc400000000ff */
[----:B------:R-:W-:Y:S01]  /*afb0*/  IADD3 R46, P4, R56, R153, RZ ;  /* 0x00000099382e7210 */ /* 0x000fe20007f9e0ff */
[----:B------:R-:W0:Y:S01]  /*afc0*/  LDS.128 R24, [R115] ;  /* 0x0000000073187984 */ /* 0x000e220000000c00 */
[----:B------:R-:W-:Y:S02]  /*afd0*/  LEA.HI.X.SX32 R39, R48, R233, 0x1, P3 ;  /* 0x000000e930277211 */ /* 0x000fe400018f0eff */
[----:B------:R-:W-:Y:S01]  /*afe0*/  LEA.HI R6, R160, 0x2e, RZ, 0x1a ;  /* 0x0000002ea0067811 */ /* 0x000fe200078fd0ff */
[----:B------:R-:W-:Y:S01]  /*aff0*/  STG.E.U8 desc[UR24][R30.64], R139 ;  /* 0x0000008b1e007986 */ /* 0x000fe2000c101118 */
[----:B------:R-:W-:Y:S02]  /*b000*/  IADD3 R48, P3, R58, R153, RZ ;  /* 0x000000993a307210 */ /* 0x000fe40007f7e0ff */
[----:B------:R-:W-:Y:S01]  /*b010*/  LEA.HI.X.SX32 R41, R50, R233, 0x1, P6 ;  /* 0x000000e932297211 */ /* 0x000fe200030f0eff */
[----:B------:R-:W-:Y:S01]  /*b020*/  STG.E.U8 desc[UR24][R32.64], R147 ;  /* 0x0000009320007986 */ /* 0x000fe2000c101118 */
[----:B------:R-:W-:Y:S01]  /*b030*/  IADD3 R50, P6, R60, R153, RZ ;  /* 0x000000993c327210 */ /* 0x000fe20007fde0ff */
[----:B------:R-:W-:Y:S01]  /*b040*/  IMAD R6, R6, R3, RZ ;  /* 0x0000000306067224 */ /* 0x000fe200078e02ff */
[----:B------:R-:W-:Y:S01]  /*b050*/  LEA.HI.X.SX32 R43, R52, R233, 0x1, P5 ;  /* 0x000000e9342b7211 */ /* 0x000fe200028f0eff */
[----:B------:R-:W-:Y:S01]  /*b060*/  STG.E.U8 desc[UR24][R34.64], R161 ;  /* 0x000000a122007986 */ /* 0x000fe2000c101118 */
[----:B------:R-:W-:-:S02]  /*b070*/  IADD3 R52, P5, R4, R153, RZ ;  /* 0x0000009904347210 */ /* 0x000fc40007fbe0ff */
[----:B------:R-:W-:Y:S01]  /*b080*/  LEA.HI.X.SX32 R45, R54, R233, 0x1, P2 ;  /* 0x000000e9362d7211 */ /* 0x000fe200010f0eff */
[----:B------:R-:W-:Y:S01]  /*b090*/  STG.E.U8 desc[UR24][R36.64], R171 ;  /* 0x000000ab24007986 */ /* 0x000fe2000c101118 */
[----:B------:R-:W-:Y:S02]  /*b0a0*/  IADD3 R54, P2, R64, R153, RZ ;  /* 0x0000009940367210 */ /* 0x000fe40007f5e0ff */
[----:B------:R-:W-:Y:S01]  /*b0b0*/  LEA.HI.X.SX32 R47, R56, R233, 0x1, P4 ;  /* 0x000000e9382f7211 */ /* 0x000fe200020f0eff */
[----:B------:R-:W-:Y:S01]  /*b0c0*/  STG.E.U8 desc[UR24][R38.64], R137 ;  /* 0x0000008926007986 */ /* 0x000fe2000c101118 */
[----:B------:R-:W-:Y:S02]  /*b0d0*/  IADD3 R56, P4, R66, R153, RZ ;  /* 0x0000009942387210 */ /* 0x000fe40007f9e0ff */
        /* <DEDUP_REMOVED lines=44> */
[C---:B------:R-:W-:Y:S02]  /*b3a0*/  PRMT R193, R5.reuse, 0x7773, RZ ;  /* 0x0000777305c17816 */ /* 0x040fe400000000ff */
[C---:B------:R-:W-:Y:S01]  /*b3b0*/  PRMT R195, R5.reuse, 0x7772, RZ ;  /* 0x0000777205c37816 */ /* 0x040fe200000000ff */
[----:B------:R-:W-:Y:S01]  /*b3c0*/  STG.E.U8 desc[UR24][R70.64], R175 ;  /* 0x000000af46007986 */ /* 0x000fe2000c101118 */
[----:B------:R-:W-:-:S02]  /*b3d0*/  PRMT R197, R5, 0x7771, RZ ;  /* 0x0000777105c57816 */ /* 0x000fc400000000ff */
[----:B------:R-:W-:Y:S01]  /*b3e0*/  PRMT R213, R5, 0x7770, RZ ;  /* 0x0000777005d57816 */ /* 0x000fe200000000ff */
        /* <DEDUP_REMOVED lines=11> */
[----:B------:R-:W-:Y:S02]  /*b4a0*/  LEA.HI.X.SX32 R5, R88, R233, 0x1, P6 ;  /* 0x000000e958057211 */ /* 0x000fe400030f0eff */
[----:B------:R-:W-:Y:S02]  /*b4b0*/  IADD3 R14, P6, R80, R153, RZ ;  /* 0x00000099500e7210 */ /* 0x000fe40007fde0ff */
[----:B------:R-:W-:Y:S01]  /*b4c0*/  LEA.HI.X.SX32 R7, R18, R233, 0x1, P5 ;  /* 0x000000e912077211 */ /* 0x000fe200028f0eff */
[----:B------:R1:W-:Y:S01]  /*b4d0*/  STG.E.U8 desc[UR24][R4.64], R141 ;  /* 0x0000008d04007986 */ /* 0x0003e2000c101118 */
[----:B------:R-:W-:-:S02]  /*b4e0*/  IADD3 R16, P5, R82, R153, RZ ;  /* 0x0000009952107210 */ /* 0x000fc40007fbe0ff */
[----:B------:R-:W-:Y:S01]  /*b4f0*/  LEA.HI.X.SX32 R9, R146, R233, 0x1, P2 ;  /* 0x000000e992097211 */ /* 0x000fe200010f0eff */
[----:B------:R2:W-:Y:S01]  /*b500*/  STG.E.U8 desc[UR24][R6.64], R163 ;  /* 0x000000a306007986 */ /* 0x0005e2000c101118 */
[----:B------:R-:W-:Y:S02]  /*b510*/  IADD3 R18, P2, R84, R153, RZ ;  /* 0x0000009954127210 */ /* 0x000fe40007f5e0ff */
[----:B------:R-:W-:Y:S01]  /*b520*/  LEA.HI.X.SX32 R11, R20, R233, 0x1, P4 ;  /* 0x000000e9140b7211 */ /* 0x000fe200020f0eff */
[----:B------:R-:W-:Y:S01]  /*b530*/  STG.E.U8 desc[UR24][R8.64], R165 ;  /* 0x000000a508007986 */ /* 0x000fe2000c101118 */
[----:B------:R-:W-:Y:S02]  /*b540*/  IADD3 R20, P4, R86, R153, RZ ;  /* 0x0000009956147210 */ /* 0x000fe40007f9e0ff */
[----:B------:R-:W-:Y:S01]  /*b550*/  LEA.HI.X.SX32 R13, R78, R233, 0x1, P3 ;  /* 0x000000e94e0d7211 */ /* 0x000fe200018f0eff */
[----:B------:R-:W-:Y:S01]  /*b560*/  STG.E.U8 desc[UR24][R10.64], R199 ;  /* 0x000000c70a007986 */ /* 0x000fe2000c101118 */
[----:B------:R-:W-:Y:S01]  /*b570*/  IADD3 R78, P3, R106, R153, RZ ;  /* 0x000000996a4e7210 */ /* 0x000fe20007f7e0ff */
[----:B-1----:R-:W-:Y:S01]  /*b580*/  IMAD.HI R4, R158, 0x4, RZ ;  /* 0x000000049e047827 */ /* 0x002fe200078e02ff */
[----:B------:R-:W-:Y:S01]  /*b590*/  LEA.HI.X.SX32 R15, R80, R233, 0x1, P6 ;  /* 0x000000e9500f7211 */ /* 0x000fe200030f0eff */
[----:B------:R-:W-:Y:S01]  /*b5a0*/  STG.E.U8 desc[UR24][R12.64], R213 ;  /* 0x000000d50c007986 */ /* 0x000fe2000c101118 */
[----:B------:R-:W-:Y:S01]  /*b5b0*/  IADD3 R80, P6, R148, R153, RZ ;  /* 0x0000009994507210 */ /* 0x000fe20007fde0ff */
[----:B--2---:R-:W-:Y:S01]  /*b5c0*/  IMAD.SHL.U32 R6, R160, 0x2, RZ ;  /* 0x00000002a0067824 */ /* 0x004fe200078e00ff */
[----:B------:R-:W-:Y:S01]  /*b5d0*/  LEA.HI.X.SX32 R17, R82, R233, 0x1, P5 ;  /* 0x000000e952117211 */ /* 0x000fe200028f0eff */
[----:B------:R1:W-:Y:S01]  /*b5e0*/  STG.E.U8 desc[UR24][R14.64], R227 ;  /* 0x000000e30e007986 */ /* 0x0003e2000c101118 */
        /* <DEDUP_REMOVED lines=39> */
[----:B0-----:R-:W-:Y:S02]  /*b860*/  PRMT R33, R24, 0x7770, RZ ;  /* 0x0000777018217816 */ /* 0x001fe400000000ff */
[----:B------:R-:W-:Y:S02]  /*b870*/  IADD3 R110, P3, R130, R153, RZ ;  /* 0x00000099826e7210 */ /* 0x000fe40007f7e0ff */
[----:B------:R-:W-:Y:S01]  /*b880*/  LEA.HI.X.SX32 R103, R112, R233, 0x1, P6 ;  /* 0x000000e970677211 */ /* 0x000fe200030f0eff */
[----:B------:R0:W-:Y:S01]  /*b890*/  STG.E.U8 desc[UR24][R98.64], R33 ;  /* 0x0000002162007986 */ /* 0x0001e2000c101118 */
[C---:B------:R-:W-:Y:S02]  /*b8a0*/  PRMT R7, R25.reuse, 0x7773, RZ ;  /* 0x0000777319077816 */ /* 0x040fe400000000ff */
[----:B-1----:R-:W-:-:S02]  /*b8b0*/  PRMT R15, R25, 0x7772, RZ ;  /* 0x00007772190f7816 */ /* 0x002fc400000000ff */
[C---:B------:R-:W-:Y:S02]  /*b8c0*/  PRMT R23, R25.reuse, 0x7771, RZ ;  /* 0x0000777119177816 */ /* 0x040fe400000000ff */
[----:B------:R-:W-:Y:S02]  /*b8d0*/  PRMT R31, R25, 0x7770, RZ ;  /* 0x00007770191f7816 */ /* 0x000fe400000000ff */
[----:B------:R-:W-:Y:S02]  /*b8e0*/  IADD3 R112, P6, R132, R153, RZ ;  /* 0x0000009984707210 */ /* 0x000fe40007fde0ff */
[----:B------:R-:W-:Y:S01]  /*b8f0*/  LEA.HI.X.SX32 R105, R116, R233, 0x1, P5 ;  /* 0x000000e974697211 */ /* 0x000fe200028f0eff */
[----:B------:R-:W-:Y:S01]  /*b900*/  STG.E.U8 desc[UR24][R102.64], R31 ;  /* 0x0000001f66007986 */ /* 0x000fe2000c101118 */
[----:B------:R-:W-:Y:S01]  /*b910*/  PRMT R25, R26, 0x7770, RZ ;  /* 0x000077701a197816 */ /* 0x000fe200000000ff */
[----:B0-----:R-:W0:Y:S01]  /*b920*/  LDC.64 R32, c[0x0][0x230] ;  /* 0x00008c00ff207b82 */ /* 0x001e220000000a00 */
[----:B------:R-:W-:-:S02]  /*b930*/  PRMT R5, R27, 0x7773, RZ ;  /* 0x000077731b057816 */ /* 0x000fc400000000ff */
[C---:B------:R-:W-:Y:S01]  /*b940*/  PRMT R11, R27.reuse, 0x7772, RZ ;  /* 0x000077721b0b7816 */ /* 0x040fe200000000ff */
[----:B------:R-:W-:Y:S01]  /*b950*/  STG.E.U8 desc[UR24][R104.64], R25 ;  /* 0x0000001968007986 */ /* 0x000fe2000c101118 */
[C---:B------:R-:W-:Y:S02]  /*b960*/  PRMT R19, R27.reuse, 0x7771, RZ ;  /* 0x000077711b137816 */ /* 0x040fe400000000ff */
[----:B------:R-:W-:Y:S02]  /*b970*/  IADD3 R116, P5, R152, R153, RZ ;  /* 0x0000009998747210 */ /* 0x000fe40007fbe0ff */
[----:B------:R-:W-:Y:S02]  /*b980*/  LEA.HI.X.SX32 R107, R118, R233, 0x1, P2 ;  /* 0x000000e9766b7211 */ /* 0x000fe400010f0eff */
[----:B------:R-:W-:Y:S02]  /*b990*/  PRMT R27, R27, 0x7770, RZ ;  /* 0x000077701b1b7816 */ /* 0x000fe400000000ff */
[----:B------:R-:W-:-:S02]  /*b9a0*/  IADD3 R118, P2, R134, R153, RZ ;  /* 0x0000009986767210 */ /* 0x000fc40007f5e0ff */
[----:B------:R-:W-:Y:S01]  /*b9b0*/  LEA.HI.X.SX32 R109, R120, R233, 0x1, P4 ;  /* 0x000000e9786d7211 */ /* 0x000fe200020f0eff */
[----:B------:R-:W-:Y:S01]  /*b9c0*/  STG.E.U8 desc[UR24][R106.64], R27 ;  /* 0x0000001b6a007986 */ /* 0x000fe2000c101118 */
[----:B------:R-:W-:Y:S02]  /*b9d0*/  PRMT R29, R24, 0x7771, RZ ;  /* 0x00007771181d7816 */ /* 0x000fe400000000ff */
[----:B------:R-:W-:Y:S02]  /*b9e0*/  IADD3 R120, P4, R142, R153, RZ ;  /* 0x000000998e787210 */ /* 0x000fe40007f9e0ff */
[----:B------:R-:W-:Y:S01]  /*b9f0*/  LEA.HI.X.SX32 R111, R130, R233, 0x1, P3 ;  /* 0x000000e9826f7211 */ /* 0x000fe200018f0eff */
[----:B------:R-:W-:Y:S01]  /*ba00*/  STG.E.U8 desc[UR24][R108.64], R29 ;  /* 0x0000001d6c007986 */ /* 0x000fe2000c101118 */
[----:B------:R-:W-:Y:S02]  /*ba10*/  IADD3 R122, P3, R138, R153, RZ ;  /* 0x000000998a7a7210 */ /* 0x000fe40007f7e0ff */
[----:B------:R-:W-:Y:S01]  /*ba20*/  LEA.HI.X.SX32 R113, R132, R233, 0x1, P6 ;  /* 0x000000e984717211 */ /* 0x000fe200030f0eff */
[----:B------:R-:W-:Y:S01]  /*ba30*/  STG.E.U8 desc[UR24][R110.64], R23 ;  /* 0x000000176e007986 */ /* 0x000fe2000c101118 */
[----:B------:R-:W-:-:S02]  /*ba40*/  PRMT R21, R26, 0x7771, RZ ;  /* 0x000077711a157816 */ /* 0x000fc400000000ff */
[----:B------:R-:W-:Y:S02]  /*ba50*/  IADD3 R124, P6, R136, R153, RZ ;  /* 0x00000099887c7210 */ /* 0x000fe40007fde0ff */
[----:B------:R-:W-:Y:S01]  /*ba60*/  LEA.HI.X.SX32 R117, R152, R233, 0x1, P5 ;  /* 0x000000e998757211 */ /* 0x000fe200028f0eff */
[----:B------:R-:W-:Y:S01]  /*ba70*/  STG.E.U8 desc[UR24][R112.64], R21 ;  /* 0x0000001570007986 */ /* 0x000fe2000c101118 */
[----:B------:R-:W-:Y:S02]  /*ba80*/  IADD3 R126, P5, R140, R153, RZ ;  /* 0x000000998c7e7210 */ /* 0x000fe40007fbe0ff */
[----:B------:R-:W-:Y:S01]  /*ba90*/  LEA.HI.X.SX32 R119, R134, R233, 0x1, P2 ;  /* 0x000000e986777211 */ /* 0x000fe200010f0eff */
[----:B------:R-:W-:Y:S01]  /*baa0*/  STG.E.U8 desc[UR24][R116.64], R19 ;  /* 0x0000001374007986 */ /* 0x000fe2000c101118 */
[----:B------:R-:W-:Y:S02]  /*bab0*/  PRMT R17, R24, 0x7772, RZ ;  /* 0x0000777218117816 */ /* 0x000fe400000000ff */
[----:B------:R-:W-:-:S02]  /*bac0*/  IADD3 R128, P2, R144, R153, RZ ;  /* 0x0000009990807210 */ /* 0x000fc40007f5e0ff */
[----:B------:R-:W-:Y:S01]  /*bad0*/  LEA.HI.X.SX32 R121, R142, R233, 0x1, P4 ;  /* 0x000000e98e797211 */ /* 0x000fe200020f0eff */
[----:B------:R-:W-:Y:S01]  /*bae0*/  STG.E.U8 desc[UR24][R118.64], R17 ;  /* 0x0000001176007986 */ /* 0x000fe2000c101118 */
[----:B------:R-:W-:Y:S02]  /*baf0*/  IADD3 R130, P4, R154, R153, RZ ;  /* 0x000000999a827210 */ /* 0x000fe40007f9e0ff */
[----:B------:R-:W-:Y:S01]  /*bb00*/  LEA.HI.X.SX32 R123, R138, R233, 0x1, P3 ;  /* 0x000000e98a7b7211 */ /* 0x000fe200018f0eff */
[----:B------:R-:W-:Y:S01]  /*bb10*/  STG.E.U8 desc[UR24][R120.64], R15 ;  /* 0x0000000f78007986 */ /* 0x000fe2000c101118 */
[----:B------:R-:W-:Y:S02]  /*bb20*/  PRMT R13, R26, 0x7772, RZ ;  /* 0x000077721a0d7816 */ /* 0x000fe400000000ff */
[----:B------:R-:W-:Y:S02]  /*bb30*/  IADD3 R152, P3, R156, R153, RZ ;  /* 0x000000999c987210 */ /* 0x000fe40007f7e0ff */
[-C--:B------:R-:W-:Y:S01]  /*bb40*/  LEA.HI.X.SX32 R125, R136, R233.reuse, 0x1, P6 ;  /* 0x000000e9887d7211 */ /* 0x080fe200030f0eff */
[----:B------:R-:W-:Y:S01]  /*bb50*/  STG.E.U8 desc[UR24][R122.64], R13 ;  /* 0x0000000d7a007986 */ /* 0x000fe2000c101118 */
[----:B------:R-:W-:-:S02]  /*bb60*/  LEA.HI.X.SX32 R127, R140, R233, 0x1, P5 ;  /* 0x000000e98c7f7211 */ /* 0x000fc400028f0eff */
[----:B------:R-:W-:Y:S01]  /*bb70*/  PRMT R9, R24, 0x7773, RZ ;  /* 0x0000777318097816 */ /* 0x000fe200000000ff */
[----:B------:R-:W-:Y:S01]  /*bb80*/  STG.E.U8 desc[UR24][R124.64], R11 ;  /* 0x0000000b7c007986 */ /* 0x000fe2000c101118 */
[-C--:B------:R-:W-:Y:S02]  /*bb90*/  LEA.HI.X.SX32 R129, R144, R233.reuse, 0x1, P2 ;  /* 0x000000e990817211 */ /* 0x080fe400010f0eff */
[-C--:B------:R-:W-:Y:S01]  /*bba0*/  LEA.HI.X.SX32 R131, R154, R233.reuse, 0x1, P4 ;  /* 0x000000e99a837211 */ /* 0x080fe200020f0eff */
[----:B------:R-:W-:Y:S01]  /*bbb0*/  STG.E.U8 desc[UR24][R126.64], R9 ;  /* 0x000000097e007986 */ /* 0x000fe2000c101118 */
[----:B------:R-:W-:Y:S02]  /*bbc0*/  PRMT R3, R26, 0x7773, RZ ;  /* 0x000077731a037816 */ /* 0x000fe400000000ff */
[----:B------:R-:W-:Y:S01]  /*bbd0*/  LEA.HI.X.SX32 R153, R156, R233, 0x1, P3 ;  /* 0x000000e99c997211 */ /* 0x000fe200018f0eff */
[----:B------:R-:W-:Y:S01]  /*bbe0*/  STG.E.U8 desc[UR24][R128.64], R7 ;  /* 0x0000000780007986 */ /* 0x000fe2000c101118 */
[----:B------:R-:W-:-:S02]  /*bbf0*/  LOP3.LUT R6, R6, 0xf8, RZ, 0xc0, !PT ;  /* 0x000000f806067812 */ /* 0x000fc400078ec0ff */
[----:B------:R-:W-:Y:S01]  /*bc00*/  LOP3.LUT P2, RZ, R160, 0x40, RZ, 0xc0, !PT ;  /* 0x00000040a0ff7812 */ /* 0x000fe2000784c0ff */
[----:B------:R1:W-:Y:S04]  /*bc10*/  STG.E.U8 desc[UR24][R130.64], R3 ;  /* 0x0000000382007986 */ /* 0x0003e8000c101118 */
[----:B------:R2:W-:Y:S01]  /*bc20*/  STG.E.U8 desc[UR24][R152.64], R5 ;  /* 0x0000000598007986 */ /* 0x0005e2000c101118 */
[----:B------:R-:W-:Y:S01]  /*bc30*/  BAR.SYNC.DEFER_BLOCKING 0x0 ;  /* 0x0000000000007b1d */ /* 0x000fe20000010000 */
[----:B-1----:R-:W-:-:S05]  /*bc40*/  IMAD.SHL.U32 R3, R158, 0x4, RZ ;  /* 0x000000049e037824 */ /* 0x002fca00078e00ff */
[----:B0-----:R-:W-:-:S04]  /*bc50*/  IADD3 R2, P0, P1, R3, UR6, R32 ;  /* 0x0000000603027c10 */ /* 0x001fc8000f91e020 */
[----:B------:R-:W-:Y:S01]  /*bc60*/  IADD3.X R3, R4, UR5, R33, P0, P1 ;  /* 0x0000000504037c10 */ /* 0x000fe200087e2421 */
[----:B------:R2:W-:Y:S01]  /*bc70*/  STS.64 [R6+UR17], R100 ;  /* 0x0000006406007988 */ /* 0x0005e20008000a11 */
[----:B------:R-:W-:Y:S06]  /*bc80*/  BAR.SYNC.DEFER_BLOCKING 0x0 ;  /* 0x0000000000007b1d */ /* 0x000fec0000010000 */
[----:B------:R-:W-:Y:S05]  /*bc90*/  @P2 EXIT ;  /* 0x000000000000294d */ /* 0x000fea0003800000 */
[----:B--2---:R-:W0:Y:S04]  /*bca0*/  LDS R5, [R0] ;  /* 0x0000000000057984 */ /* 0x004e280000000800 */
[----:B0-----:R-:W-:Y:S01]  /*bcb0*/  STG.E desc[UR24][R2.64], R5 ;  /* 0x0000000502007986 */ /* 0x001fe2000c101918 */
[----:B------:R-:W-:Y:S05]  /*bcc0*/  EXIT ;  /* 0x000000000000794d */ /* 0x000fea0003800000 */
.L_x_2:
[----:B------:R-:W-:-:S00]  /*bcd0*/  BRA `(.L_x_2) ;  /* 0xfffffffc00fc7947 */ /* 0x000fc0000383ffff */
[----:B------:R-:W-:-:S00]  /*bce0*/  NOP ;  /* 0x0000000000007918 */ /* 0x000fc00000000000 */
        /* <DEDUP_REMOVED lines=9> */
.L_x_3:


//--------------------- .nv.global.init           --------------------------
	.section	.nv.global.init,"aw",@progbits
.nv.global.init:
	.type		_$_str,@object
	.size		_$_str,(.L_0 - _$_str)
_$_str:
        /*0000*/ 	.byte	0x5f, 0x5f, 0x43, 0x55, 0x44, 0x41, 0x5f, 0x46, 0x54, 0x5a, 0x00
.L_0:


//--------------------- .nv.shared.attn_fwd       --------------------------
	.section	.nv.shared.attn_fwd,"aw",@nobits
	.sectionflags	@""
	.align	16
	.zero		1024


//--------------------- .nv.shared.reserved.0     --------------------------
	.section	.nv.shared.reserved.0,"aw",@nobits
	.weak		__nv_reservedSMEM_offset_0_alias
	.size		__nv_reservedSMEM_offset_0_alias, 0, 0
	.other		__nv_reservedSMEM_offset_0_alias,@"STO_CUDA_RESERVED_SHARED STV_DEFAULT"
__nv_reservedSMEM_offset_0_alias:
	.zero		0


//--------------------- .nv.constant0.attn_fwd    --------------------------
	.section	.nv.constant0.attn_fwd,"a",@progbits
	.sectionflags	@""
	.align	4
.nv.constant0.attn_fwd:
	.zero		664


//--------------------- SYMBOLS --------------------------

	.type		.nv.reservedSmem.offset0,@object
	.size		.nv.reservedSmem.offset0,0x4
